//
// Generated by NVIDIA NVVM Compiler
//
// Compiler Build ID: CL-36424714
// Cuda compilation tools, release 13.0, V13.0.88
// Based on NVVM 20.0.0
//

.version 9.0
.target sm_100
.address_size 64

	// .globl	_Z22gemm_fp16_naive_kernelPK6__halfS1_PS_iii
// _ZZ22gemm_fp16_tiled_kernelPK6__halfS1_PS_iiiE2As has been demoted
// _ZZ22gemm_fp16_tiled_kernelPK6__halfS1_PS_iiiE2Bs has been demoted

.visible .entry _Z22gemm_fp16_naive_kernelPK6__halfS1_PS_iii(
	.param .u64 .ptr .align 1 _Z22gemm_fp16_naive_kernelPK6__halfS1_PS_iii_param_0,
	.param .u64 .ptr .align 1 _Z22gemm_fp16_naive_kernelPK6__halfS1_PS_iii_param_1,
	.param .u64 .ptr .align 1 _Z22gemm_fp16_naive_kernelPK6__halfS1_PS_iii_param_2,
	.param .u32 _Z22gemm_fp16_naive_kernelPK6__halfS1_PS_iii_param_3,
	.param .u32 _Z22gemm_fp16_naive_kernelPK6__halfS1_PS_iii_param_4,
	.param .u32 _Z22gemm_fp16_naive_kernelPK6__halfS1_PS_iii_param_5
)
{
	.reg .pred 	%p<13>;
	.reg .b16 	%rs<32>;
	.reg .b32 	%r<41>;
	.reg .b32 	%f<69>;
	.reg .b64 	%rd<53>;

	ld.param.u64 	%rd7, [_Z22gemm_fp16_naive_kernelPK6__halfS1_PS_iii_param_0];
	ld.param.u64 	%rd8, [_Z22gemm_fp16_naive_kernelPK6__halfS1_PS_iii_param_1];
	ld.param.u64 	%rd6, [_Z22gemm_fp16_naive_kernelPK6__halfS1_PS_iii_param_2];
	ld.param.u32 	%r20, [_Z22gemm_fp16_naive_kernelPK6__halfS1_PS_iii_param_3];
	ld.param.u32 	%r18, [_Z22gemm_fp16_naive_kernelPK6__halfS1_PS_iii_param_4];
	ld.param.u32 	%r19, [_Z22gemm_fp16_naive_kernelPK6__halfS1_PS_iii_param_5];
	cvta.to.global.u64 	%rd1, %rd8;
	cvta.to.global.u64 	%rd2, %rd7;
	mov.u32 	%r21, %ctaid.y;
	mov.u32 	%r22, %ntid.y;
	mov.u32 	%r23, %tid.y;
	mad.lo.s32 	%r1, %r21, %r22, %r23;
	mov.u32 	%r24, %ctaid.x;
	mov.u32 	%r25, %ntid.x;
	mov.u32 	%r26, %tid.x;
	mad.lo.s32 	%r2, %r24, %r25, %r26;
	setp.ge.s32 	%p1, %r1, %r20;
	setp.ge.s32 	%p2, %r2, %r18;
	or.pred  	%p3, %p1, %p2;
	@%p3 bra 	$L__BB0_14;
	setp.lt.s32 	%p4, %r19, 1;
	mov.f32 	%f68, 0f00000000;
	@%p4 bra 	$L__BB0_13;
	mul.lo.s32 	%r3, %r19, %r1;
	and.b32  	%r4, %r19, 7;
	setp.lt.u32 	%p5, %r19, 8;
	mov.f32 	%f68, 0f00000000;
	mov.b32 	%r39, 0;
	@%p5 bra 	$L__BB0_5;
	and.b32  	%r39, %r19, 2147483640;
	neg.s32 	%r37, %r39;
	shl.b32 	%r7, %r18, 3;
	mul.wide.u32 	%rd9, %r3, 2;
	add.s64 	%rd10, %rd9, %rd2;
	add.s64 	%rd52, %rd10, 8;
	mov.f32 	%f68, 0f00000000;
	mul.wide.s32 	%rd13, %r18, 2;
	mov.u32 	%r36, %r2;
$L__BB0_4:
	.pragma "nounroll";
	ld.global.u16 	%rs1, [%rd52+-8];
	// begin inline asm
	{  cvt.f32.f16 %f17, %rs1;}

	// end inline asm
	mul.wide.s32 	%rd11, %r36, 2;
	add.s64 	%rd12, %rd1, %rd11;
	ld.global.u16 	%rs2, [%rd12];
	// begin inline asm
	{  cvt.f32.f16 %f18, %rs2;}

	// end inline asm
	fma.rn.f32 	%f33, %f17, %f18, %f68;
	ld.global.u16 	%rs3, [%rd52+-6];
	// begin inline asm
	{  cvt.f32.f16 %f19, %rs3;}

	// end inline asm
	add.s64 	%rd14, %rd12, %rd13;
	ld.global.u16 	%rs4, [%rd14];
	// begin inline asm
	{  cvt.f32.f16 %f20, %rs4;}

	// end inline asm
	fma.rn.f32 	%f34, %f19, %f20, %f33;
	ld.global.u16 	%rs5, [%rd52+-4];
	// begin inline asm
	{  cvt.f32.f16 %f21, %rs5;}

	// end inline asm
	add.s64 	%rd15, %rd14, %rd13;
	ld.global.u16 	%rs6, [%rd15];
	// begin inline asm
	{  cvt.f32.f16 %f22, %rs6;}

	// end inline asm
	fma.rn.f32 	%f35, %f21, %f22, %f34;
	ld.global.u16 	%rs7, [%rd52+-2];
	// begin inline asm
	{  cvt.f32.f16 %f23, %rs7;}

	// end inline asm
	add.s64 	%rd16, %rd15, %rd13;
	ld.global.u16 	%rs8, [%rd16];
	// begin inline asm
	{  cvt.f32.f16 %f24, %rs8;}

	// end inline asm
	fma.rn.f32 	%f36, %f23, %f24, %f35;
	ld.global.u16 	%rs9, [%rd52];
	// begin inline asm
	{  cvt.f32.f16 %f25, %rs9;}

	// end inline asm
	add.s64 	%rd17, %rd16, %rd13;
	ld.global.u16 	%rs10, [%rd17];
	// begin inline asm
	{  cvt.f32.f16 %f26, %rs10;}

	// end inline asm
	fma.rn.f32 	%f37, %f25, %f26, %f36;
	ld.global.u16 	%rs11, [%rd52+2];
	// begin inline asm
	{  cvt.f32.f16 %f27, %rs11;}

	// end inline asm
	add.s64 	%rd18, %rd17, %rd13;
	ld.global.u16 	%rs12, [%rd18];
	// begin inline asm
	{  cvt.f32.f16 %f28, %rs12;}

	// end inline asm
	fma.rn.f32 	%f38, %f27, %f28, %f37;
	ld.global.u16 	%rs13, [%rd52+4];
	// begin inline asm
	{  cvt.f32.f16 %f29, %rs13;}

	// end inline asm
	add.s64 	%rd19, %rd18, %rd13;
	ld.global.u16 	%rs14, [%rd19];
	// begin inline asm
	{  cvt.f32.f16 %f30, %rs14;}

	// end inline asm
	fma.rn.f32 	%f39, %f29, %f30, %f38;
	ld.global.u16 	%rs15, [%rd52+6];
	// begin inline asm
	{  cvt.f32.f16 %f31, %rs15;}

	// end inline asm
	add.s64 	%rd20, %rd19, %rd13;
	ld.global.u16 	%rs16, [%rd20];
	// begin inline asm
	{  cvt.f32.f16 %f32, %rs16;}

	// end inline asm
	fma.rn.f32 	%f68, %f31, %f32, %f39;
	add.s32 	%r37, %r37, 8;
	add.s32 	%r36, %r36, %r7;
	add.s64 	%rd52, %rd52, 16;
	setp.ne.s32 	%p6, %r37, 0;
	@%p6 bra 	$L__BB0_4;
$L__BB0_5:
	setp.eq.s32 	%p7, %r4, 0;
	@%p7 bra 	$L__BB0_13;
	and.b32  	%r13, %r19, 3;
	setp.lt.u32 	%p8, %r4, 4;
	@%p8 bra 	$L__BB0_8;
	add.s32 	%r28, %r39, %r3;
	mul.wide.u32 	%rd21, %r28, 2;
	add.s64 	%rd22, %rd2, %rd21;
	ld.global.u16 	%rs17, [%rd22];
	// begin inline asm
	{  cvt.f32.f16 %f41, %rs17;}

	// end inline asm
	mad.lo.s32 	%r29, %r39, %r18, %r2;
	mul.wide.s32 	%rd23, %r29, 2;
	add.s64 	%rd24, %rd1, %rd23;
	ld.global.u16 	%rs18, [%rd24];
	// begin inline asm
	{  cvt.f32.f16 %f42, %rs18;}

	// end inline asm
	fma.rn.f32 	%f49, %f41, %f42, %f68;
	cvt.u64.u32 	%rd25, %r3;
	cvt.u64.u32 	%rd26, %r39;
	add.s64 	%rd27, %rd26, %rd25;
	shl.b64 	%rd28, %rd27, 1;
	add.s64 	%rd29, %rd2, %rd28;
	ld.global.u16 	%rs19, [%rd29+2];
	// begin inline asm
	{  cvt.f32.f16 %f43, %rs19;}

	// end inline asm
	mul.wide.s32 	%rd30, %r18, 2;
	add.s64 	%rd31, %rd24, %rd30;
	ld.global.u16 	%rs20, [%rd31];
	// begin inline asm
	{  cvt.f32.f16 %f44, %rs20;}

	// end inline asm
	fma.rn.f32 	%f50, %f43, %f44, %f49;
	ld.global.u16 	%rs21, [%rd29+4];
	// begin inline asm
	{  cvt.f32.f16 %f45, %rs21;}

	// end inline asm
	add.s64 	%rd32, %rd31, %rd30;
	ld.global.u16 	%rs22, [%rd32];
	// begin inline asm
	{  cvt.f32.f16 %f46, %rs22;}

	// end inline asm
	fma.rn.f32 	%f51, %f45, %f46, %f50;
	ld.global.u16 	%rs23, [%rd29+6];
	// begin inline asm
	{  cvt.f32.f16 %f47, %rs23;}

	// end inline asm
	add.s64 	%rd33, %rd32, %rd30;
	ld.global.u16 	%rs24, [%rd33];
	// begin inline asm
	{  cvt.f32.f16 %f48, %rs24;}

	// end inline asm
	fma.rn.f32 	%f68, %f47, %f48, %f51;
	add.s32 	%r39, %r39, 4;
$L__BB0_8:
	setp.eq.s32 	%p9, %r13, 0;
	@%p9 bra 	$L__BB0_13;
	setp.eq.s32 	%p10, %r13, 1;
	@%p10 bra 	$L__BB0_11;
	add.s32 	%r30, %r39, %r3;
	mul.wide.u32 	%rd34, %r30, 2;
	add.s64 	%rd35, %rd2, %rd34;
	ld.global.u16 	%rs25, [%rd35];
	// begin inline asm
	{  cvt.f32.f16 %f53, %rs25;}

	// end inline asm
	mad.lo.s32 	%r31, %r39, %r18, %r2;
	mul.wide.s32 	%rd36, %r31, 2;
	add.s64 	%rd37, %rd1, %rd36;
	ld.global.u16 	%rs26, [%rd37];
	// begin inline asm
	{  cvt.f32.f16 %f54, %rs26;}

	// end inline asm
	fma.rn.f32 	%f57, %f53, %f54, %f68;
	cvt.u64.u32 	%rd38, %r3;
	cvt.u64.u32 	%rd39, %r39;
	add.s64 	%rd40, %rd39, %rd38;
	shl.b64 	%rd41, %rd40, 1;
	add.s64 	%rd42, %rd2, %rd41;
	ld.global.u16 	%rs27, [%rd42+2];
	// begin inline asm
	{  cvt.f32.f16 %f55, %rs27;}

	// end inline asm
	mul.wide.s32 	%rd43, %r18, 2;
	add.s64 	%rd44, %rd37, %rd43;
	ld.global.u16 	%rs28, [%rd44];
	// begin inline asm
	{  cvt.f32.f16 %f56, %rs28;}

	// end inline asm
	fma.rn.f32 	%f68, %f55, %f56, %f57;
	add.s32 	%r39, %r39, 2;
$L__BB0_11:
	and.b32  	%r32, %r19, 1;
	setp.eq.b32 	%p11, %r32, 1;
	not.pred 	%p12, %p11;
	@%p12 bra 	$L__BB0_13;
	add.s32 	%r33, %r39, %r3;
	mul.wide.u32 	%rd45, %r33, 2;
	add.s64 	%rd46, %rd2, %rd45;
	ld.global.u16 	%rs29, [%rd46];
	// begin inline asm
	{  cvt.f32.f16 %f58, %rs29;}

	// end inline asm
	mad.lo.s32 	%r34, %r39, %r18, %r2;
	mul.wide.s32 	%rd47, %r34, 2;
	add.s64 	%rd48, %rd1, %rd47;
	ld.global.u16 	%rs30, [%rd48];
	// begin inline asm
	{  cvt.f32.f16 %f59, %rs30;}

	// end inline asm
	fma.rn.f32 	%f68, %f58, %f59, %f68;
$L__BB0_13:
	// begin inline asm
	{  cvt.rn.f16.f32 %rs31, %f68;}

	// end inline asm
	mad.lo.s32 	%r35, %r18, %r1, %r2;
	cvta.to.global.u64 	%rd49, %rd6;
	mul.wide.s32 	%rd50, %r35, 2;
	add.s64 	%rd51, %rd49, %rd50;
	st.global.u16 	[%rd51], %rs31;
$L__BB0_14:
	ret;

}
	// .globl	_Z22gemm_fp16_tiled_kernelPK6__halfS1_PS_iii
.visible .entry _Z22gemm_fp16_tiled_kernelPK6__halfS1_PS_iii(
	.param .u64 .ptr .align 1 _Z22gemm_fp16_tiled_kernelPK6__halfS1_PS_iii_param_0,
	.param .u64 .ptr .align 1 _Z22gemm_fp16_tiled_kernelPK6__halfS1_PS_iii_param_1,
	.param .u64 .ptr .align 1 _Z22gemm_fp16_tiled_kernelPK6__halfS1_PS_iii_param_2,
	.param .u32 _Z22gemm_fp16_tiled_kernelPK6__halfS1_PS_iii_param_3,
	.param .u32 _Z22gemm_fp16_tiled_kernelPK6__halfS1_PS_iii_param_4,
	.param .u32 _Z22gemm_fp16_tiled_kernelPK6__halfS1_PS_iii_param_5
)
{
	.reg .pred 	%p<12>;
	.reg .b16 	%rs<44>;
	.reg .b32 	%r<43>;
	.reg .b32 	%f<58>;
	.reg .b64 	%rd<13>;
	// demoted variable
	.shared .align 2 .b8 _ZZ22gemm_fp16_tiled_kernelPK6__halfS1_PS_iiiE2As[512];
	// demoted variable
	.shared .align 2 .b8 _ZZ22gemm_fp16_tiled_kernelPK6__halfS1_PS_iiiE2Bs[512];
	ld.param.u64 	%rd3, [_Z22gemm_fp16_tiled_kernelPK6__halfS1_PS_iii_param_0];
	ld.param.u64 	%rd4, [_Z22gemm_fp16_tiled_kernelPK6__halfS1_PS_iii_param_1];
	ld.param.u64 	%rd5, [_Z22gemm_fp16_tiled_kernelPK6__halfS1_PS_iii_param_2];
	ld.param.u32 	%r24, [_Z22gemm_fp16_tiled_kernelPK6__halfS1_PS_iii_param_3];
	ld.param.u32 	%r25, [_Z22gemm_fp16_tiled_kernelPK6__halfS1_PS_iii_param_4];
	ld.param.u32 	%r26, [_Z22gemm_fp16_tiled_kernelPK6__halfS1_PS_iii_param_5];
	mov.u32 	%r27, %ctaid.y;
	shl.b32 	%r28, %r27, 4;
	mov.u32 	%r40, %tid.y;
	add.s32 	%r2, %r28, %r40;
	mov.u32 	%r29, %ctaid.x;
	shl.b32 	%r3, %r29, 4;
	mov.u32 	%r38, %tid.x;
	add.s32 	%r5, %r3, %r38;
	setp.lt.s32 	%p1, %r26, 1;
	mov.f32 	%f57, 0f00000000;
	@%p1 bra 	$L__BB1_9;
	add.s32 	%r30, %r26, 15;
	shr.u32 	%r31, %r30, 4;
	shl.b32 	%r32, %r40, 5;
	mov.u32 	%r33, _ZZ22gemm_fp16_tiled_kernelPK6__halfS1_PS_iiiE2As;
	add.s32 	%r6, %r33, %r32;
	shl.b32 	%r34, %r38, 1;
	add.s32 	%r7, %r6, %r34;
	mov.u32 	%r35, _ZZ22gemm_fp16_tiled_kernelPK6__halfS1_PS_iiiE2Bs;
	add.s32 	%r9, %r35, %r34;
	add.s32 	%r8, %r9, %r32;
	neg.s32 	%r42, %r31;
	mad.lo.s32 	%r36, %r40, %r25, %r38;
	add.s32 	%r41, %r36, %r3;
	shl.b32 	%r12, %r25, 4;
	mad.lo.s32 	%r39, %r26, %r2, %r38;
	cvta.to.global.u64 	%rd1, %rd3;
	cvta.to.global.u64 	%rd2, %rd4;
	mov.f32 	%f57, 0f00000000;
$L__BB1_2:
	setp.ge.s32 	%p2, %r2, %r24;
	setp.ge.u32 	%p3, %r38, %r26;
	or.pred  	%p4, %p2, %p3;
	@%p4 bra 	$L__BB1_4;
	mul.wide.u32 	%rd6, %r39, 2;
	add.s64 	%rd7, %rd1, %rd6;
	ld.global.u16 	%rs42, [%rd7];
	bra.uni 	$L__BB1_5;
$L__BB1_4:
	mov.f32 	%f6, 0f00000000;
	// begin inline asm
	{  cvt.rn.f16.f32 %rs42, %f6;}

	// end inline asm
$L__BB1_5:
	setp.ge.s32 	%p5, %r5, %r25;
	st.shared.u16 	[%r7], %rs42;
	setp.ge.u32 	%p6, %r40, %r26;
	or.pred  	%p7, %p5, %p6;
	@%p7 bra 	$L__BB1_7;
	mul.wide.u32 	%rd8, %r41, 2;
	add.s64 	%rd9, %rd2, %rd8;
	ld.global.u16 	%rs43, [%rd9];
	bra.uni 	$L__BB1_8;
$L__BB1_7:
	mov.f32 	%f7, 0f00000000;
	// begin inline asm
	{  cvt.rn.f16.f32 %rs43, %f7;}

	// end inline asm
$L__BB1_8:
	st.shared.u16 	[%r8], %rs43;
	bar.sync 	0;
	ld.shared.u16 	%rs9, [%r6];
	// begin inline asm
	{  cvt.f32.f16 %f8, %rs9;}

	// end inline asm
	ld.shared.u16 	%rs10, [%r9];
	// begin inline asm
	{  cvt.f32.f16 %f9, %rs10;}

	// end inline asm
	fma.rn.f32 	%f40, %f8, %f9, %f57;
	ld.shared.u16 	%rs11, [%r6+2];
	// begin inline asm
	{  cvt.f32.f16 %f10, %rs11;}

	// end inline asm
	ld.shared.u16 	%rs12, [%r9+32];
	// begin inline asm
	{  cvt.f32.f16 %f11, %rs12;}

	// end inline asm
	fma.rn.f32 	%f41, %f10, %f11, %f40;
	ld.shared.u16 	%rs13, [%r6+4];
	// begin inline asm
	{  cvt.f32.f16 %f12, %rs13;}

	// end inline asm
	ld.shared.u16 	%rs14, [%r9+64];
	// begin inline asm
	{  cvt.f32.f16 %f13, %rs14;}

	// end inline asm
	fma.rn.f32 	%f42, %f12, %f13, %f41;
	ld.shared.u16 	%rs15, [%r6+6];
	// begin inline asm
	{  cvt.f32.f16 %f14, %rs15;}

	// end inline asm
	ld.shared.u16 	%rs16, [%r9+96];
	// begin inline asm
	{  cvt.f32.f16 %f15, %rs16;}

	// end inline asm
	fma.rn.f32 	%f43, %f14, %f15, %f42;
	ld.shared.u16 	%rs17, [%r6+8];
	// begin inline asm
	{  cvt.f32.f16 %f16, %rs17;}

	// end inline asm
	ld.shared.u16 	%rs18, [%r9+128];
	// begin inline asm
	{  cvt.f32.f16 %f17, %rs18;}

	// end inline asm
	fma.rn.f32 	%f44, %f16, %f17, %f43;
	ld.shared.u16 	%rs19, [%r6+10];
	// begin inline asm
	{  cvt.f32.f16 %f18, %rs19;}

	// end inline asm
	ld.shared.u16 	%rs20, [%r9+160];
	// begin inline asm
	{  cvt.f32.f16 %f19, %rs20;}

	// end inline asm
	fma.rn.f32 	%f45, %f18, %f19, %f44;
	ld.shared.u16 	%rs21, [%r6+12];
	// begin inline asm
	{  cvt.f32.f16 %f20, %rs21;}

	// end inline asm
	ld.shared.u16 	%rs22, [%r9+192];
	// begin inline asm
	{  cvt.f32.f16 %f21, %rs22;}

	// end inline asm
	fma.rn.f32 	%f46, %f20, %f21, %f45;
	ld.shared.u16 	%rs23, [%r6+14];
	// begin inline asm
	{  cvt.f32.f16 %f22, %rs23;}

	// end inline asm
	ld.shared.u16 	%rs24, [%r9+224];
	// begin inline asm
	{  cvt.f32.f16 %f23, %rs24;}

	// end inline asm
	fma.rn.f32 	%f47, %f22, %f23, %f46;
	ld.shared.u16 	%rs25, [%r6+16];
	// begin inline asm
	{  cvt.f32.f16 %f24, %rs25;}

	// end inline asm
	ld.shared.u16 	%rs26, [%r9+256];
	// begin inline asm
	{  cvt.f32.f16 %f25, %rs26;}

	// end inline asm
	fma.rn.f32 	%f48, %f24, %f25, %f47;
	ld.shared.u16 	%rs27, [%r6+18];
	// begin inline asm
	{  cvt.f32.f16 %f26, %rs27;}

	// end inline asm
	ld.shared.u16 	%rs28, [%r9+288];
	// begin inline asm
	{  cvt.f32.f16 %f27, %rs28;}

	// end inline asm
	fma.rn.f32 	%f49, %f26, %f27, %f48;
	ld.shared.u16 	%rs29, [%r6+20];
	// begin inline asm
	{  cvt.f32.f16 %f28, %rs29;}

	// end inline asm
	ld.shared.u16 	%rs30, [%r9+320];
	// begin inline asm
	{  cvt.f32.f16 %f29, %rs30;}

	// end inline asm
	fma.rn.f32 	%f50, %f28, %f29, %f49;
	ld.shared.u16 	%rs31, [%r6+22];
	// begin inline asm
	{  cvt.f32.f16 %f30, %rs31;}

	// end inline asm
	ld.shared.u16 	%rs32, [%r9+352];
	// begin inline asm
	{  cvt.f32.f16 %f31, %rs32;}

	// end inline asm
	fma.rn.f32 	%f51, %f30, %f31, %f50;
	ld.shared.u16 	%rs33, [%r6+24];
	// begin inline asm
	{  cvt.f32.f16 %f32, %rs33;}

	// end inline asm
	ld.shared.u16 	%rs34, [%r9+384];
	// begin inline asm
	{  cvt.f32.f16 %f33, %rs34;}

	// end inline asm
	fma.rn.f32 	%f52, %f32, %f33, %f51;
	ld.shared.u16 	%rs35, [%r6+26];
	// begin inline asm
	{  cvt.f32.f16 %f34, %rs35;}

	// end inline asm
	ld.shared.u16 	%rs36, [%r9+416];
	// begin inline asm
	{  cvt.f32.f16 %f35, %rs36;}

	// end inline asm
	fma.rn.f32 	%f53, %f34, %f35, %f52;
	ld.shared.u16 	%rs37, [%r6+28];
	// begin inline asm
	{  cvt.f32.f16 %f36, %rs37;}

	// end inline asm
	ld.shared.u16 	%rs38, [%r9+448];
	// begin inline asm
	{  cvt.f32.f16 %f37, %rs38;}

	// end inline asm
	fma.rn.f32 	%f54, %f36, %f37, %f53;
	ld.shared.u16 	%rs39, [%r6+30];
	// begin inline asm
	{  cvt.f32.f16 %f38, %rs39;}

	// end inline asm
	ld.shared.u16 	%rs40, [%r9+480];
	// begin inline asm
	{  cvt.f32.f16 %f39, %rs40;}

	// end inline asm
	fma.rn.f32 	%f57, %f38, %f39, %f54;
	bar.sync 	0;
	add.s32 	%r42, %r42, 1;
	setp.ne.s32 	%p8, %r42, 0;
	add.s32 	%r41, %r41, %r12;
	add.s32 	%r40, %r40, 16;
	add.s32 	%r39, %r39, 16;
	add.s32 	%r38, %r38, 16;
	@%p8 bra 	$L__BB1_2;
$L__BB1_9:
	setp.ge.s32 	%p9, %r2, %r24;
	setp.ge.s32 	%p10, %r5, %r25;
	or.pred  	%p11, %p9, %p10;
	@%p11 bra 	$L__BB1_11;
	// begin inline asm
	{  cvt.rn.f16.f32 %rs41, %f57;}

	// end inline asm
	mad.lo.s32 	%r37, %r25, %r2, %r5;
	cvta.to.global.u64 	%rd10, %rd5;
	mul.wide.s32 	%rd11, %r37, 2;
	add.s64 	%rd12, %rd10, %rd11;
	st.global.u16 	[%rd12], %rs41;
$L__BB1_11:
	ret;

}


// ===== COMPILED SASS (sm_100) =====

	.target	sm_100

	.elftype	@"ET_EXEC"


//--------------------- .note.nv.tkinfo           --------------------------
	.section	.note.nv.tkinfo,"",@"SHT_NOTE"
	.sectionflags	@"SHF_NOTE_NV_TKINFO"
	.tkinfo
        /*0018*/ 	.word	0x00000002
        /*0030*/ 	.string	""
        /*0030*/ 	.string	"ptxas"
        /*0030*/ 	.string	"Cuda compilation tools, release 13.0, V13.0.88"
        /*0030*/ 	.string	"Build cuda_13.0.r13.0/compiler.36424714_0"
        /*0030*/ 	.string	"-arch sm_100 -m 64 "



//--------------------- .note.nv.cuinfo           --------------------------
	.section	.note.nv.cuinfo,"",@"SHT_NOTE"
	.sectionflags	@"SHF_NOTE_NV_CUINFO"
        /*0018*/ 	.short	0x0002
        /*001a*/ 	.short	0x0064
        /*001c*/ 	.short	0x0082
	.zero		2


//--------------------- .nv.info                  --------------------------
	.section	.nv.info,"",@"SHT_CUDA_INFO"
	.align	4


	//----- nvinfo : EIATTR_REGCOUNT
	.align		4
        /*0000*/ 	.byte	0x04, 0x2f
        /*0002*/ 	.short	(.L_1 - .L_0)
	.align		4
.L_0:
        /*0004*/ 	.word	index@(_Z22gemm_fp16_naive_kernelPK6__halfS1_PS_iii)
        /*0008*/ 	.word	0x0000001f


	//----- nvinfo : EIATTR_FRAME_SIZE
	.align		4
.L_1:
        /*000c*/ 	.byte	0x04, 0x11
        /*000e*/ 	.short	(.L_3 - .L_2)
	.align		4
.L_2:
        /*0010*/ 	.word	index@(_Z22gemm_fp16_naive_kernelPK6__halfS1_PS_iii)
        /*0014*/ 	.word	0x00000000


	//----- nvinfo : EIATTR_REGCOUNT
	.align		4
.L_3:
        /*0018*/ 	.byte	0x04, 0x2f
        /*001a*/ 	.short	(.L_5 - .L_4)
	.align		4
.L_4:
        /*001c*/ 	.word	index@(_Z22gemm_fp16_tiled_kernelPK6__halfS1_PS_iii)
        /*0020*/ 	.word	0x0000001d


	//----- nvinfo : EIATTR_FRAME_SIZE
	.align		4
.L_5:
        /*0024*/ 	.byte	0x04, 0x11
        /*0026*/ 	.short	(.L_7 - .L_6)
	.align		4
.L_6:
        /*0028*/ 	.word	index@(_Z22gemm_fp16_tiled_kernelPK6__halfS1_PS_iii)
        /*002c*/ 	.word	0x00000000


	//----- nvinfo : EIATTR_MIN_STACK_SIZE
	.align		4
.L_7:
        /*0030*/ 	.byte	0x04, 0x12
        /*0032*/ 	.short	(.L_9 - .L_8)
	.align		4
.L_8:
        /*0034*/ 	.word	index@(_Z22gemm_fp16_tiled_kernelPK6__halfS1_PS_iii)
        /*0038*/ 	.word	0x00000000


	//----- nvinfo : EIATTR_MIN_STACK_SIZE
	.align		4
.L_9:
        /*003c*/ 	.byte	0x04, 0x12
        /*003e*/ 	.short	(.L_11 - .L_10)
	.align		4
.L_10:
        /*0040*/ 	.word	index@(_Z22gemm_fp16_naive_kernelPK6__halfS1_PS_iii)
        /*0044*/ 	.word	0x00000000
.L_11:


//--------------------- .nv.compat                --------------------------
	.section	.nv.compat,"",@"SHT_CUDA_COMPAT_INFO"
	.align	4
        /*0000*/ 	.byte	0x02, 0x09, 0x00, 0x00, 0x02, 0x02, 0x01, 0x00, 0x02, 0x05, 0x05, 0x00, 0x03, 0x07, 0x01, 0x01
        /*0010*/ 	.byte	0x02, 0x03, 0x00, 0x00, 0x02, 0x06, 0x01, 0x00, 0x04, 0x0b, 0x08, 0x00, 0x09, 0x00, 0x00, 0x00
        /*0020*/ 	.byte	0x00, 0x00, 0x00, 0x00


//--------------------- .nv.info._Z22gemm_fp16_tiled_kernelPK6__halfS1_PS_iii --------------------------
	.section	.nv.info._Z22gemm_fp16_tiled_kernelPK6__halfS1_PS_iii,"",@"SHT_CUDA_INFO"
	.sectionflags	@""
	.align	4


	//----- nvinfo : EIATTR_CUDA_API_VERSION
	.align		4
        /*0000*/ 	.byte	0x04, 0x37
        /*0002*/ 	.short	(.L_13 - .L_12)
.L_12:
        /*0004*/ 	.word	0x00000082


	//----- nvinfo : EIATTR_KPARAM_INFO
	.align		4
.L_13:
        /*0008*/ 	.byte	0x04, 0x17
        /*000a*/ 	.short	(.L_15 - .L_14)
.L_14:
        /*000c*/ 	.word	0x00000000
        /*0010*/ 	.short	0x0005
        /*0012*/ 	.short	0x0020
        /*0014*/ 	.byte	0x00, 0xf0, 0x11, 0x00


	//----- nvinfo : EIATTR_KPARAM_INFO
	.align		4
.L_15:
        /*0018*/ 	.byte	0x04, 0x17
        /*001a*/ 	.short	(.L_17 - .L_16)
.L_16:
        /*001c*/ 	.word	0x00000000
        /*0020*/ 	.short	0x0004
        /*0022*/ 	.short	0x001c
        /*0024*/ 	.byte	0x00, 0xf0, 0x11, 0x00


	//----- nvinfo : EIATTR_KPARAM_INFO
	.align		4
.L_17:
        /*0028*/ 	.byte	0x04, 0x17
        /*002a*/ 	.short	(.L_19 - .L_18)
.L_18:
        /*002c*/ 	.word	0x00000000
        /*0030*/ 	.short	0x0003
        /*0032*/ 	.short	0x0018
        /*0034*/ 	.byte	0x00, 0xf0, 0x11, 0x00


	//----- nvinfo : EIATTR_KPARAM_INFO
	.align		4
.L_19:
        /*0038*/ 	.byte	0x04, 0x17
        /*003a*/ 	.short	(.L_21 - .L_20)
.L_20:
        /*003c*/ 	.word	0x00000000
        /*0040*/ 	.short	0x0002
        /*0042*/ 	.short	0x0010
        /*0044*/ 	.byte	0x00, 0xf5, 0x21, 0x00


	//----- nvinfo : EIATTR_KPARAM_INFO
	.align		4
.L_21:
        /*0048*/ 	.byte	0x04, 0x17
        /*004a*/ 	.short	(.L_23 - .L_22)
.L_22:
        /*004c*/ 	.word	0x00000000
        /*0050*/ 	.short	0x0001
        /*0052*/ 	.short	0x0008
        /*0054*/ 	.byte	0x00, 0xf5, 0x21, 0x00


	//----- nvinfo : EIATTR_KPARAM_INFO
	.align		4
.L_23:
        /*0058*/ 	.byte	0x04, 0x17
        /*005a*/ 	.short	(.L_25 - .L_24)
.L_24:
        /*005c*/ 	.word	0x00000000
        /*0060*/ 	.short	0x0000
        /*0062*/ 	.short	0x0000
        /*0064*/ 	.byte	0x00, 0xf5, 0x21, 0x00


	//----- nvinfo : EIATTR_SPARSE_MMA_MASK
	.align		4
.L_25:
        /*0068*/ 	.byte	0x03, 0x50
        /*006a*/ 	.short	0x0000


	//----- nvinfo : EIATTR_MAXREG_COUNT
	.align		4
        /*006c*/ 	.byte	0x03, 0x1b
        /*006e*/ 	.short	0x00ff


	//----- nvinfo : EIATTR_NUM_BARRIERS
	.align		4
        /*0070*/ 	.byte	0x02, 0x4c
        /*0072*/ 	.byte	0x01
	.zero		1


	//----- nvinfo : EIATTR_MERCURY_ISA_VERSION
	.align		4
        /*0074*/ 	.byte	0x03, 0x5f
        /*0076*/ 	.short	0x0101


	//----- nvinfo : EIATTR_VRC_CTA_INIT_COUNT
	.align		4
        /*0078*/ 	.byte	0x02, 0x4a
	.zero		1
	.zero		1


	//----- nvinfo : EIATTR_EXIT_INSTR_OFFSETS
	.align		4
        /*007c*/ 	.byte	0x04, 0x1c
        /*007e*/ 	.short	(.L_27 - .L_26)


	//   ....[0]....
.L_26:
        /*0080*/ 	.word	0x000007e0


	//   ....[1]....
        /*0084*/ 	.word	0x00000840


	//----- nvinfo : EIATTR_CBANK_PARAM_SIZE
	.align		4
.L_27:
        /*0088*/ 	.byte	0x03, 0x19
        /*008a*/ 	.short	0x0024


	//----- nvinfo : EIATTR_PARAM_CBANK
	.align		4
        /*008c*/ 	.byte	0x04, 0x0a
        /*008e*/ 	.short	(.L_29 - .L_28)
	.align		4
.L_28:
        /*0090*/ 	.word	index@(.nv.constant0._Z22gemm_fp16_tiled_kernelPK6__halfS1_PS_iii)
        /*0094*/ 	.short	0x0380
        /*0096*/ 	.short	0x0024


	//----- nvinfo : EIATTR_SW_WAR
	.align		4
.L_29:
        /*0098*/ 	.byte	0x04, 0x36
        /*009a*/ 	.short	(.L_31 - .L_30)
.L_30:
        /*009c*/ 	.word	0x00000008
.L_31:


//--------------------- .nv.info._Z22gemm_fp16_naive_kernelPK6__halfS1_PS_iii --------------------------
	.section	.nv.info._Z22gemm_fp16_naive_kernelPK6__halfS1_PS_iii,"",@"SHT_CUDA_INFO"
	.sectionflags	@""
	.align	4


	//----- nvinfo : EIATTR_CUDA_API_VERSION
	.align		4
        /*0000*/ 	.byte	0x04, 0x37
        /*0002*/ 	.short	(.L_33 - .L_32)
.L_32:
        /*0004*/ 	.word	0x00000082


	//----- nvinfo : EIATTR_KPARAM_INFO
	.align		4
.L_33:
        /*0008*/ 	.byte	0x04, 0x17
        /*000a*/ 	.short	(.L_35 - .L_34)
.L_34:
        /*000c*/ 	.word	0x00000000
        /*0010*/ 	.short	0x0005
        /*0012*/ 	.short	0x0020
        /*0014*/ 	.byte	0x00, 0xf0, 0x11, 0x00


	//----- nvinfo : EIATTR_KPARAM_INFO
	.align		4
.L_35:
        /*0018*/ 	.byte	0x04, 0x17
        /*001a*/ 	.short	(.L_37 - .L_36)
.L_36:
        /*001c*/ 	.word	0x00000000
        /*0020*/ 	.short	0x0004
        /*0022*/ 	.short	0x001c
        /*0024*/ 	.byte	0x00, 0xf0, 0x11, 0x00


	//----- nvinfo : EIATTR_KPARAM_INFO
	.align		4
.L_37:
        /*0028*/ 	.byte	0x04, 0x17
        /*002a*/ 	.short	(.L_39 - .L_38)
.L_38:
        /*002c*/ 	.word	0x00000000
        /*0030*/ 	.short	0x0003
        /*0032*/ 	.short	0x0018
        /*0034*/ 	.byte	0x00, 0xf0, 0x11, 0x00


	//----- nvinfo : EIATTR_KPARAM_INFO
	.align		4
.L_39:
        /*0038*/ 	.byte	0x04, 0x17
        /*003a*/ 	.short	(.L_41 - .L_40)
.L_40:
        /*003c*/ 	.word	0x00000000
        /*0040*/ 	.short	0x0002
        /*0042*/ 	.short	0x0010
        /*0044*/ 	.byte	0x00, 0xf5, 0x21, 0x00


	//----- nvinfo : EIATTR_KPARAM_INFO
	.align		4
.L_41:
        /*0048*/ 	.byte	0x04, 0x17
        /*004a*/ 	.short	(.L_43 - .L_42)
.L_42:
        /*004c*/ 	.word	0x00000000
        /*0050*/ 	.short	0x0001
        /*0052*/ 	.short	0x0008
        /*0054*/ 	.byte	0x00, 0xf5, 0x21, 0x00


	//----- nvinfo : EIATTR_KPARAM_INFO
	.align		4
.L_43:
        /*0058*/ 	.byte	0x04, 0x17
        /*005a*/ 	.short	(.L_45 - .L_44)
.L_44:
        /*005c*/ 	.word	0x00000000
        /*0060*/ 	.short	0x0000
        /*0062*/ 	.short	0x0000
        /*0064*/ 	.byte	0x00, 0xf5, 0x21, 0x00


	//----- nvinfo : EIATTR_SPARSE_MMA_MASK
	.align		4
.L_45:
        /*0068*/ 	.byte	0x03, 0x50
        /*006a*/ 	.short	0x0000


	//----- nvinfo : EIATTR_MAXREG_COUNT
	.align		4
        /*006c*/ 	.byte	0x03, 0x1b
        /*006e*/ 	.short	0x00ff


	//----- nvinfo : EIATTR_MERCURY_ISA_VERSION
	.align		4
        /*0070*/ 	.byte	0x03, 0x5f
        /*0072*/ 	.short	0x0101


	//----- nvinfo : EIATTR_VRC_CTA_INIT_COUNT
	.align		4
        /*0074*/ 	.byte	0x02, 0x4a
	.zero		1
	.zero		1


	//----- nvinfo : EIATTR_EXIT_INSTR_OFFSETS
	.align		4
        /*0078*/ 	.byte	0x04, 0x1c
        /*007a*/ 	.short	(.L_47 - .L_46)


	//   ....[0]....
.L_46:
        /*007c*/ 	.word	0x000000c0


	//   ....[1]....
        /*0080*/ 	.word	0x00000ad0


	//----- nvinfo : EIATTR_CBANK_PARAM_SIZE
	.align		4
.L_47:
        /*0084*/ 	.byte	0x03, 0x19
        /*0086*/ 	.short	0x0024


	//----- nvinfo : EIATTR_PARAM_CBANK
	.align		4
        /*0088*/ 	.byte	0x04, 0x0a
        /*008a*/ 	.short	(.L_49 - .L_48)
	.align		4
.L_48:
        /*008c*/ 	.word	index@(.nv.constant0._Z22gemm_fp16_naive_kernelPK6__halfS1_PS_iii)
        /*0090*/ 	.short	0x0380
        /*0092*/ 	.short	0x0024


	//----- nvinfo : EIATTR_SW_WAR
	.align		4
.L_49:
        /*0094*/ 	.byte	0x04, 0x36
        /*0096*/ 	.short	(.L_51 - .L_50)
.L_50:
        /*0098*/ 	.word	0x00000008
.L_51:


//--------------------- .nv.callgraph             --------------------------
	.section	.nv.callgraph,"",@"SHT_CUDA_CALLGRAPH"
	.align	4
	.sectionentsize	8
	.align		4
        /*0000*/ 	.word	0x00000000
	.align		4
        /*0004*/ 	.word	0xffffffff
	.align		4
        /*0008*/ 	.word	0x00000000
	.align		4
        /*000c*/ 	.word	0xfffffffe
	.align		4
        /*0010*/ 	.word	0x00000000
	.align		4
        /*0014*/ 	.word	0xfffffffd
	.align		4
        /*0018*/ 	.word	0x00000000
	.align		4
        /*001c*/ 	.word	0xfffffffc


//--------------------- .text._Z22gemm_fp16_tiled_kernelPK6__halfS1_PS_iii --------------------------
	.section	.text._Z22gemm_fp16_tiled_kernelPK6__halfS1_PS_iii,"ax",@progbits
	.align	128
        .global         _Z22gemm_fp16_tiled_kernelPK6__halfS1_PS_iii
        .type           _Z22gemm_fp16_tiled_kernelPK6__halfS1_PS_iii,@function
        .size           _Z22gemm_fp16_tiled_kernelPK6__halfS1_PS_iii,(.L_x_9 - _Z22gemm_fp16_tiled_kernelPK6__halfS1_PS_iii)
        .other          _Z22gemm_fp16_tiled_kernelPK6__halfS1_PS_iii,@"STO_CUDA_ENTRY STV_DEFAULT"
_Z22gemm_fp16_tiled_kernelPK6__halfS1_PS_iii:
.text._Z22gemm_fp16_tiled_kernelPK6__halfS1_PS_iii:
[----:B------:R-:W-:Y:S01]  /*0000*/  LDC R1, c[0x0][0x37c] ;  /* 0x0000df00ff017b82 */ /* 0x000fe20000000800 */
[----:B------:R-:W0:Y:S01]  /*0010*/  S2R R8, SR_CTAID.Y ;  /* 0x0000000000087919 */ /* 0x000e220000002600 */
[----:B------:R-:W1:Y:S01]  /*0020*/  LDCU UR10, c[0x0][0x3a0] ;  /* 0x00007400ff0a77ac */ /* 0x000e620008000800 */
[----:B------:R-:W-:Y:S01]  /*0030*/  HFMA2 R6, -RZ, RZ, 0, 0 ;  /* 0x00000000ff067431 */ /* 0x000fe200000001ff */
[----:B------:R-:W0:Y:S01]  /*0040*/  S2R R0, SR_TID.Y ;  /* 0x0000000000007919 */ /* 0x000e220000002200 */
[----:B------:R-:W2:Y:S01]  /*0050*/  LDCU.64 UR8, c[0x0][0x358] ;  /* 0x00006b00ff0877ac */ /* 0x000ea20008000a00 */
[----:B------:R-:W3:Y:S01]  /*0060*/  S2R R2, SR_CTAID.X ;  /* 0x0000000000027919 */ /* 0x000ee20000002500 */
[----:B------:R-:W3:Y:S01]  /*0070*/  S2R R11, SR_TID.X ;  /* 0x00000000000b7919 */ /* 0x000ee20000002100 */
[----:B-1----:R-:W-:Y:S01]  /*0080*/  UISETP.GE.AND UP0, UPT, UR10, 0x1, UPT ;  /* 0x000000010a00788c */ /* 0x002fe2000bf06270 */
[----:B0-----:R-:W-:Y:S02]  /*0090*/  LEA R8, R8, R0, 0x4 ;  /* 0x0000000008087211 */ /* 0x001fe400078e20ff */
[----:B---3--:R-:W-:-:S06]  /*00a0*/  LEA R9, R2, R11, 0x4 ;  /* 0x0000000b02097211 */ /* 0x008fcc00078e20ff */
[----:B--2---:R-:W-:Y:S05]  /*00b0*/  BRA.U !UP0, `(.L_x_0) ;  /* 0x0000000508bc7547 */ /* 0x004fea000b800000 */
[----:B------:R-:W0:Y:S01]  /*00c0*/  S2UR UR7, SR_CgaCtaId ;  /* 0x00000000000779c3 */ /* 0x000e220000008800 */
[----:B------:R-:W1:Y:S01]  /*00d0*/  LDCU UR11, c[0x0][0x39c] ;  /* 0x00007380ff0b77ac */ /* 0x000e620008000800 */
[----:B------:R-:W-:Y:S01]  /*00e0*/  MOV R6, RZ ;  /* 0x000000ff00067202 */ /* 0x000fe20000000f00 */
[----:B------:R-:W-:Y:S01]  /*00f0*/  IMAD R10, R8, UR10, R11 ;  /* 0x0000000a080a7c24 */ /* 0x000fe2000f8e020b */
[----:B------:R-:W-:Y:S01]  /*0100*/  UMOV UR5, 0x400 ;  /* 0x0000040000057882 */ /* 0x000fe20000000000 */
[----:B------:R-:W-:-:S03]  /*0110*/  UIADD3 UR4, UPT, UPT, UR10, 0xf, URZ ;  /* 0x0000000f0a047890 */ /* 0x000fc6000fffe0ff */
[----:B------:R-:W2:Y:S01]  /*0120*/  LDC R12, c[0x0][0x39c] ;  /* 0x0000e700ff0c7b82 */ /* 0x000ea20000000800 */
[----:B------:R-:W-:Y:S02]  /*0130*/  UIADD3 UR6, UPT, UPT, UR5, 0x200, URZ ;  /* 0x0000020005067890 */ /* 0x000fe4000fffe0ff */
[----:B------:R-:W-:Y:S01]  /*0140*/  USHF.R.U32.HI UR4, URZ, 0x4, UR4 ;  /* 0x00000004ff047899 */ /* 0x000fe20008011604 */
[----:B------:R-:W3:Y:S01]  /*0150*/  LDCU UR13, c[0x0][0x3a0] ;  /* 0x00007400ff0d77ac */ /* 0x000ee20008000800 */
[----:B------:R-:W4:Y:S01]  /*0160*/  LDCU UR12, c[0x0][0x398] ;  /* 0x00007300ff0c77ac */ /* 0x000f220008000800 */
[----:B-1----:R-:W-:Y:S01]  /*0170*/  IMAD R17, R0, UR11, R11 ;  /* 0x0000000b00117c24 */ /* 0x002fe2000f8e020b */
[----:B------:R-:W-:Y:S02]  /*0180*/  UIADD3 UR4, UPT, UPT, -UR4, URZ, URZ ;  /* 0x000000ff04047290 */ /* 0x000fe4000fffe1ff */
[----:B0-----:R-:W-:Y:S02]  /*0190*/  ULEA UR5, UR7, UR5, 0x18 ;  /* 0x0000000507057291 */ /* 0x001fe4000f8ec0ff */
[----:B------:R-:W-:Y:S01]  /*01a0*/  LEA R17, R2, R17, 0x4 ;  /* 0x0000001102117211 */ /* 0x000fe200078e20ff */
[----:B------:R-:W-:-:S03]  /*01b0*/  ULEA UR6, UR7, UR6, 0x18 ;  /* 0x0000000607067291 */ /* 0x000fc6000f8ec0ff */
[----:B------:R-:W-:-:S03]  /*01c0*/  LEA R14, R0, UR5, 0x5 ;  /* 0x00000005000e7c11 */ /* 0x000fc6000f8e28ff */
[C---:B------:R-:W-:Y:S02]  /*01d0*/  LEA R15, R11.reuse, UR6, 0x1 ;  /* 0x000000060b0f7c11 */ /* 0x040fe4000f8e08ff */
[----:B------:R-:W-:Y:S02]  /*01e0*/  LEA R16, R11, R14, 0x1 ;  /* 0x0000000e0b107211 */ /* 0x000fe400078e08ff */
[----:B---34-:R-:W-:-:S07]  /*01f0*/  LEA R13, R0, R15, 0x5 ;  /* 0x0000000f000d7211 */ /* 0x018fce00078e28ff */
.L_x_1:
[----:B------:R-:W-:Y:S02]  /*0200*/  ISETP.GE.U32.AND P1, PT, R11, UR13, PT ;  /* 0x0000000d0b007c0c */ /* 0x000fe4000bf26070 */
[----:B------:R-:W-:Y:S02]  /*0210*/  ISETP.GE.U32.AND P0, PT, R0, UR13, PT ;  /* 0x0000000d00007c0c */ /* 0x000fe4000bf06070 */
[----:B------:R-:W-:Y:S02]  /*0220*/  ISETP.GE.OR P1, PT, R8, UR12, P1 ;  /* 0x0000000c08007c0c */ /* 0x000fe40008f26670 */
[----:B--2---:R-:W-:-:S11]  /*0230*/  ISETP.GE.OR P0, PT, R9, R12, P0 ;  /* 0x0000000c0900720c */ /* 0x004fd60000706670 */
[----:B------:R-:W0:Y:S08]  /*0240*/  @!P1 LDC.64 R2, c[0x0][0x380] ;  /* 0x0000e000ff029b82 */ /* 0x000e300000000a00 */
[----:B------:R-:W1:Y:S01]  /*0250*/  @!P0 LDC.64 R4, c[0x0][0x388] ;  /* 0x0000e200ff048b82 */ /* 0x000e620000000a00 */
[----:B0-----:R-:W-:-:S05]  /*0260*/  @!P1 IMAD.WIDE.U32 R2, R10, 0x2, R2 ;  /* 0x000000020a029825 */ /* 0x001fca00078e0002 */
[----:B------:R-:W2:Y:S01]  /*0270*/  @!P1 LDG.E.U16 R23, desc[UR8][R2.64] ;  /* 0x0000000802179981 */ /* 0x000ea2000c1e1500 */
[----:B-1----:R-:W-:-:S05]  /*0280*/  @!P0 IMAD.WIDE.U32 R18, R17, 0x2, R4 ;  /* 0x0000000211128825 */ /* 0x002fca00078e0004 */
[----:B------:R-:W3:Y:S01]  /*0290*/  @!P0 LDG.E.U16 R24, desc[UR8][R18.64] ;  /* 0x0000000812188981 */ /* 0x000ee2000c1e1500 */
[----:B------:R-:W-:-:S04]  /*02a0*/  UIADD3 UR4, UPT, UPT, UR4, 0x1, URZ ;  /* 0x0000000104047890 */ /* 0x000fc8000fffe0ff */
[----:B------:R-:W-:Y:S01]  /*02b0*/  UISETP.NE.AND UP0, UPT, UR4, URZ, UPT ;  /* 0x000000ff0400728c */ /* 0x000fe2000bf05270 */
[----:B------:R-:W-:Y:S02]  /*02c0*/  IADD3 R0, PT, PT, R0, 0x10, RZ ;  /* 0x0000001000007810 */ /* 0x000fe40007ffe0ff */
[----:B------:R-:W-:Y:S02]  /*02d0*/  IADD3 R11, PT, PT, R11, 0x10, RZ ;  /* 0x000000100b0b7810 */ /* 0x000fe40007ffe0ff */
[----:B------:R-:W-:Y:S02]  /*02e0*/  IADD3 R10, PT, PT, R10, 0x10, RZ ;  /* 0x000000100a0a7810 */ /* 0x000fe40007ffe0ff */
[----:B------:R-:W-:Y:S02]  /*02f0*/  LEA R17, R12, R17, 0x4 ;  /* 0x000000110c117211 */ /* 0x000fe400078e20ff */
[----:B------:R-:W-:Y:S02]  /*0300*/  @P1 PRMT R23, RZ, 0x7610, R23 ;  /* 0x00007610ff171816 */ /* 0x000fe40000000017 */
[----:B------:R-:W-:-:S03]  /*0310*/  @P0 PRMT R24, RZ, 0x7610, R24 ;  /* 0x00007610ff180816 */ /* 0x000fc60000000018 */
[----:B--2---:R-:W-:Y:S04]  /*0320*/  STS.U16 [R16], R23 ;  /* 0x0000001710007388 */ /* 0x004fe80000000400 */
[----:B---3--:R-:W-:Y:S01]  /*0330*/  STS.U16 [R13], R24 ;  /* 0x000000180d007388 */ /* 0x008fe20000000400 */
[----:B------:R-:W-:Y:S06]  /*0340*/  BAR.SYNC.DEFER_BLOCKING 0x0 ;  /* 0x0000000000007b1d */ /* 0x000fec0000010000 */
[----:B------:R-:W0:Y:S04]  /*0350*/  LDS.64 R4, [R14] ;  /* 0x000000000e047984 */ /* 0x000e280000000a00 */
[----:B------:R-:W1:Y:S04]  /*0360*/  LDS.U16 R25, [R15] ;  /* 0x000000000f197984 */ /* 0x000e680000000400 */
[----:B------:R-:W2:Y:S04]  /*0370*/  LDS.U16 R26, [R15+0x20] ;  /* 0x000020000f1a7984 */ /* 0x000ea80000000400 */
[----:B------:R-:W3:Y:S04]  /*0380*/  LDS.U16 R20, [R15+0x40] ;  /* 0x000040000f147984 */ /* 0x000ee80000000400 */
[----:B------:R-:W4:Y:S04]  /*0390*/  LDS.U16 R22, [R15+0x60] ;  /* 0x000060000f167984 */ /* 0x000f280000000400 */
[----:B------:R-:W5:Y:S04]  /*03a0*/  LDS.64 R2, [R14+0x8] ;  /* 0x000008000e027984 */ /* 0x000f680000000a00 */
[----:B------:R-:W5:Y:S04]  /*03b0*/  LDS.U16 R21, [R15+0x80] ;  /* 0x000080000f157984 */ /* 0x000f680000000400 */
[----:B------:R-:W5:Y:S04]  /*03c0*/  LDS.U16 R7, [R15+0xa0] ;  /* 0x0000a0000f077984 */ /* 0x000f680000000400 */
[----:B------:R-:W5:Y:S01]  /*03d0*/  LDS.U16 R18, [R15+0xc0] ;  /* 0x0000c0000f127984 */ /* 0x000f620000000400 */
[----:B0-----:R-:W-:-:S02]  /*03e0*/  HADD2.F32 R19, -RZ, R4.H0_H0 ;  /* 0x20000004ff137230 */ /* 0x001fc40000004100 */
[----:B-1----:R-:W-:Y:S02]  /*03f0*/  HADD2.F32 R25, -RZ, R25.H0_H0 ;  /* 0x20000019ff197230 */ /* 0x002fe40000004100 */
[----:B------:R-:W-:Y:S02]  /*0400*/  HADD2.F32 R4, -RZ, R4.H1_H1 ;  /* 0x30000004ff047230 */ /* 0x000fe40000004100 */
[----:B--2---:R-:W-:Y:S02]  /*0410*/  HADD2.F32 R26, -RZ, R26.H0_H0 ;  /* 0x2000001aff1a7230 */ /* 0x004fe40000004100 */
[----:B------:R-:W-:Y:S01]  /*0420*/  FFMA R19, R19, R25, R6 ;  /* 0x0000001913137223 */ /* 0x000fe20000000006 */
[----:B------:R-:W-:Y:S02]  /*0430*/  HADD2.F32 R23, -RZ, R5.H0_H0 ;  /* 0x20000005ff177230 */ /* 0x000fe40000004100 */
[----:B---3--:R-:W-:Y:S02]  /*0440*/  HADD2.F32 R20, -RZ, R20.H0_H0 ;  /* 0x20000014ff147230 */ /* 0x008fe40000004100 */
[----:B------:R-:W-:-:S02]  /*0450*/  FFMA R4, R4, R26, R19 ;  /* 0x0000001a04047223 */ /* 0x000fc40000000013 */
[----:B------:R-:W0:Y:S01]  /*0460*/  LDS.U16 R19, [R15+0xe0] ;  /* 0x0000e0000f137984 */ /* 0x000e220000000400 */
[----:B------:R-:W-:Y:S02]  /*0470*/  HADD2.F32 R6, -RZ, R5.H1_H1 ;  /* 0x30000005ff067230 */ /* 0x000fe40000004100 */
[----:B------:R-:W-:Y:S01]  /*0480*/  FFMA R23, R23, R20, R4 ;  /* 0x0000001417177223 */ /* 0x000fe20000000004 */
[----:B----4-:R-:W-:Y:S01]  /*0490*/  HADD2.F32 R22, -RZ, R22.H0_H0 ;  /* 0x20000016ff167230 */ /* 0x010fe20000004100 */
[----:B------:R-:W1:Y:S04]  /*04a0*/  LDS.U16 R20, [R15+0x100] ;  /* 0x000100000f147984 */ /* 0x000e680000000400 */
[----:B------:R-:W2:Y:S01]  /*04b0*/  LDS.64 R4, [R14+0x10] ;  /* 0x000010000e047984 */ /* 0x000ea20000000a00 */
[----:B------:R-:W-:Y:S01]  /*04c0*/  FFMA R6, R6, R22, R23 ;  /* 0x0000001606067223 */ /* 0x000fe20000000017 */
[----:B-----5:R-:W-:-:S02]  /*04d0*/  HADD2.F32 R23, -RZ, R2.H0_H0 ;  /* 0x20000002ff177230 */ /* 0x020fc40000004100 */
[----:B------:R-:W3:Y:S01]  /*04e0*/  LDS.U16 R22, [R15+0x120] ;  /* 0x000120000f167984 */ /* 0x000ee20000000400 */
[----:B------:R-:W-:-:S03]  /*04f0*/  HADD2.F32 R24, -RZ, R21.H0_H0 ;  /* 0x20000015ff187230 */ /* 0x000fc60000004100 */
[----:B------:R-:W4:Y:S01]  /*0500*/  LDS.U16 R21, [R15+0x140] ;  /* 0x000140000f157984 */ /* 0x000f220000000400 */
[----:B------:R-:W-:Y:S02]  /*0510*/  HADD2.F32 R25, -RZ, R2.H1_H1 ;  /* 0x30000002ff197230 */ /* 0x000fe40000004100 */
[----:B------:R-:W-:Y:S01]  /*0520*/  FFMA R6, R23, R24, R6 ;  /* 0x0000001817067223 */ /* 0x000fe20000000006 */
[----:B------:R-:W-:Y:S01]  /*0530*/  HADD2.F32 R7, -RZ, R7.H0_H0 ;  /* 0x20000007ff077230 */ /* 0x000fe20000004100 */
[----:B------:R-:W5:Y:S01]  /*0540*/  LDS.U16 R2, [R15+0x160] ;  /* 0x000160000f027984 */ /* 0x000f620000000400 */
[----:B------:R-:W-:-:S03]  /*0550*/  HADD2.F32 R26, -RZ, R18.H0_H0 ;  /* 0x20000012ff1a7230 */ /* 0x000fc60000004100 */
[----:B------:R-:W-:Y:S01]  /*0560*/  FFMA R25, R25, R7, R6 ;  /* 0x0000000719197223 */ /* 0x000fe20000000006 */
[----:B------:R-:W5:Y:S01]  /*0570*/  LDS.U16 R23, [R15+0x180] ;  /* 0x000180000f177984 */ /* 0x000f620000000400 */
[----:B------:R-:W-:-:S03]  /*0580*/  HADD2.F32 R24, -RZ, R3.H0_H0 ;  /* 0x20000003ff187230 */ /* 0x000fc60000004100 */
[----:B------:R-:W5:Y:S04]  /*0590*/  LDS.64 R6, [R14+0x18] ;  /* 0x000018000e067984 */ /* 0x000f680000000a00 */
[----:B------:R-:W5:Y:S01]  /*05a0*/  LDS.U16 R18, [R15+0x1a0] ;  /* 0x0001a0000f127984 */ /* 0x000f620000000400 */
[----:B------:R-:W-:-:S03]  /*05b0*/  FFMA R25, R24, R26, R25 ;  /* 0x0000001a18197223 */ /* 0x000fc60000000019 */
[----:B------:R-:W5:Y:S01]  /*05c0*/  LDS.U16 R24, [R15+0x1c0] ;  /* 0x0001c0000f187984 */ /* 0x000f620000000400 */
[----:B------:R-:W-:-:S03]  /*05d0*/  HADD2.F32 R26, -RZ, R3.H1_H1 ;  /* 0x30000003ff1a7230 */ /* 0x000fc60000004100 */
[----:B------:R-:W5:Y:S01]  /*05e0*/  LDS.U16 R3, [R15+0x1e0] ;  /* 0x0001e0000f037984 */ /* 0x000f620000000400 */
[----:B0-----:R-:W-:-:S05]  /*05f0*/  HADD2.F32 R19, -RZ, R19.H0_H0 ;  /* 0x20000013ff137230 */ /* 0x001fca0000004100 */
[----:B------:R-:W-:Y:S01]  /*0600*/  FFMA R19, R26, R19, R25 ;  /* 0x000000131a137223 */ /* 0x000fe20000000019 */
[----:B-1----:R-:W-:Y:S02]  /*0610*/  HADD2.F32 R25, -RZ, R20.H0_H0 ;  /* 0x20000014ff197230 */ /* 0x002fe40000004100 */
[--C-:B--2---:R-:W-:Y:S02]  /*0620*/  HADD2.F32 R20, -RZ, R4.reuse.H0_H0 ;  /* 0x20000004ff147230 */ /* 0x104fe40000004100 */
[----:B------:R-:W-:Y:S02]  /*0630*/  HADD2.F32 R4, -RZ, R4.H1_H1 ;  /* 0x30000004ff047230 */ /* 0x000fe40000004100 */
[----:B---3--:R-:W-:Y:S02]  /*0640*/  HADD2.F32 R22, -RZ, R22.H0_H0 ;  /* 0x20000016ff167230 */ /* 0x008fe40000004100 */
[----:B------:R-:W-:Y:S01]  /*0650*/  FFMA R19, R20, R25, R19 ;  /* 0x0000001914137223 */ /* 0x000fe20000000013 */
[----:B------:R-:W-:-:S02]  /*0660*/  HADD2.F32 R25, -RZ, R5.H0_H0 ;  /* 0x20000005ff197230 */ /* 0x000fc40000004100 */
[----:B----4-:R-:W-:Y:S02]  /*0670*/  HADD2.F32 R21, -RZ, R21.H0_H0 ;  /* 0x20000015ff157230 */ /* 0x010fe40000004100 */
[----:B------:R-:W-:Y:S01]  /*0680*/  FFMA R4, R4, R22, R19 ;  /* 0x0000001604047223 */ /* 0x000fe20000000013 */
[----:B------:R-:W-:Y:S02]  /*0690*/  HADD2.F32 R5, -RZ, R5.H1_H1 ;  /* 0x30000005ff057230 */ /* 0x000fe40000004100 */
[----:B-----5:R-:W-:Y:S02]  /*06a0*/  HADD2.F32 R2, -RZ, R2.H0_H0 ;  /* 0x20000002ff027230 */ /* 0x020fe40000004100 */
[----:B------:R-:W-:Y:S01]  /*06b0*/  FFMA R4, R25, R21, R4 ;  /* 0x0000001519047223 */ /* 0x000fe20000000004 */
[----:B------:R-:W-:-:S03]  /*06c0*/  HADD2.F32 R23, -RZ, R23.H0_H0 ;  /* 0x20000017ff177230 */ /* 0x000fc60000004100 */
[----:B------:R-:W-:Y:S01]  /*06d0*/  FFMA R2, R5, R2, R4 ;  /* 0x0000000205027223 */ /* 0x000fe20000000004 */
[--C-:B------:R-:W-:Y:S02]  /*06e0*/  HADD2.F32 R19, -RZ, R6.reuse.H0_H0 ;  /* 0x20000006ff137230 */ /* 0x100fe40000004100 */
[----:B------:R-:W-:Y:S02]  /*06f0*/  HADD2.F32 R5, -RZ, R6.H1_H1 ;  /* 0x30000006ff057230 */ /* 0x000fe40000004100 */
[----:B------:R-:W-:Y:S02]  /*0700*/  HADD2.F32 R18, -RZ, R18.H0_H0 ;  /* 0x20000012ff127230 */ /* 0x000fe40000004100 */
[----:B------:R-:W-:Y:S01]  /*0710*/  FFMA R2, R19, R23, R2 ;  /* 0x0000001713027223 */ /* 0x000fe20000000002 */
[----:B------:R-:W-:Y:S02]  /*0720*/  HADD2.F32 R19, -RZ, R7.H0_H0 ;  /* 0x20000007ff137230 */ /* 0x000fe40000004100 */
[----:B------:R-:W-:-:S02]  /*0730*/  HADD2.F32 R24, -RZ, R24.H0_H0 ;  /* 0x20000018ff187230 */ /* 0x000fc40000004100 */
[----:B------:R-:W-:Y:S01]  /*0740*/  FFMA R2, R5, R18, R2 ;  /* 0x0000001205027223 */ /* 0x000fe20000000002 */
[----:B------:R-:W-:Y:S02]  /*0750*/  HADD2.F32 R7, -RZ, R7.H1_H1 ;  /* 0x30000007ff077230 */ /* 0x000fe40000004100 */
[----:B------:R-:W-:Y:S02]  /*0760*/  HADD2.F32 R3, -RZ, R3.H0_H0 ;  /* 0x20000003ff037230 */ /* 0x000fe40000004100 */
[----:B------:R-:W-:-:S04]  /*0770*/  FFMA R2, R19, R24, R2 ;  /* 0x0000001813027223 */ /* 0x000fc80000000002 */
[----:B------:R-:W-:Y:S01]  /*0780*/  FFMA R6, R7, R3, R2 ;  /* 0x0000000307067223 */ /* 0x000fe20000000002 */
[----:B------:R-:W-:Y:S06]  /*0790*/  BAR.SYNC.DEFER_BLOCKING 0x0 ;  /* 0x0000000000007b1d */ /* 0x000fec0000010000 */
[----:B------:R-:W-:Y:S05]  /*07a0*/  BRA.U UP0, `(.L_x_1) ;  /* 0xfffffff900947547 */ /* 0x000fea000b83ffff */
.L_x_0:
[----:B------:R-:W0:Y:S02]  /*07b0*/  LDCU.64 UR4, c[0x0][0x398] ;  /* 0x00007300ff0477ac */ /* 0x000e240008000a00 */
[----:B0-----:R-:W-:-:S04]  /*07c0*/  ISETP.GE.AND P0, PT, R9, UR5, PT ;  /* 0x0000000509007c0c */ /* 0x001fc8000bf06270 */
[----:B------:R-:W-:-:S13]  /*07d0*/  ISETP.GE.OR P0, PT, R8, UR4, P0 ;  /* 0x0000000408007c0c */ /* 0x000fda0008706670 */
[----:B------:R-:W-:Y:S05]  /*07e0*/  @P0 EXIT ;  /* 0x000000000000094d */ /* 0x000fea0003800000 */
[----:B------:R-:W0:Y:S01]  /*07f0*/  LDC.64 R2, c[0x0][0x390] ;  /* 0x0000e400ff027b82 */ /* 0x000e220000000a00 */
[----:B------:R-:W-:Y:S01]  /*0800*/  IMAD R9, R8, UR5, R9 ;  /* 0x0000000508097c24 */ /* 0x000fe2000f8e0209 */
[----:B------:R-:W-:-:S03]  /*0810*/  F2FP.F16.F32.PACK_AB R6, RZ, R6 ;  /* 0x00000006ff06723e */ /* 0x000fc600000000ff */
[----:B0-----:R-:W-:-:S05]  /*0820*/  IMAD.WIDE R2, R9, 0x2, R2 ;  /* 0x0000000209027825 */ /* 0x001fca00078e0202 */
[----:B------:R-:W-:Y:S01]  /*0830*/  STG.E.U16 desc[UR8][R2.64], R6 ;  /* 0x0000000602007986 */ /* 0x000fe2000c101508 */
[----:B------:R-:W-:Y:S05]  /*0840*/  EXIT ;  /* 0x000000000000794d */ /* 0x000fea0003800000 */
.L_x_2:
[----:B------:R-:W-:-:S00]  /*0850*/  BRA `(.L_x_2) ;  /* 0xfffffffc00fc7947 */ /* 0x000fc0000383ffff */
[----:B------:R-:W-:-:S00]  /*0860*/  NOP ;  /* 0x0000000000007918 */ /* 0x000fc00000000000 */
        /* <DEDUP_REMOVED lines=9> */
.L_x_9:


//--------------------- .text._Z22gemm_fp16_naive_kernelPK6__halfS1_PS_iii --------------------------
	.section	.text._Z22gemm_fp16_naive_kernelPK6__halfS1_PS_iii,"ax",@progbits
	.align	128
        .global         _Z22gemm_fp16_naive_kernelPK6__halfS1_PS_iii
        .type           _Z22gemm_fp16_naive_kernelPK6__halfS1_PS_iii,@function
        .size           _Z22gemm_fp16_naive_kernelPK6__halfS1_PS_iii,(.L_x_10 - _Z22gemm_fp16_naive_kernelPK6__halfS1_PS_iii)
        .other          _Z22gemm_fp16_naive_kernelPK6__halfS1_PS_iii,@"STO_CUDA_ENTRY STV_DEFAULT"
_Z22gemm_fp16_naive_kernelPK6__halfS1_PS_iii:
.text._Z22gemm_fp16_naive_kernelPK6__halfS1_PS_iii:
[----:B------:R-:W-:Y:S01]  /*0000*/  LDC R1, c[0x0][0x37c] ;  /* 0x0000df00ff017b82 */ /* 0x000fe20000000800 */
[----:B------:R-:W0:Y:S07]  /*0010*/  S2R R5, SR_TID.X ;  /* 0x0000000000057919 */ /* 0x000e2e0000002100 */
[----:B------:R-:W1:Y:S01]  /*0020*/  LDC R19, c[0x0][0x364] ;  /* 0x0000d900ff137b82 */ /* 0x000e620000000800 */
[----:B------:R-:W1:Y:S07]  /*0030*/  S2R R4, SR_TID.Y ;  /* 0x0000000000047919 */ /* 0x000e6e0000002200 */
[----:B------:R-:W0:Y:S08]  /*0040*/  S2UR UR5, SR_CTAID.X ;  /* 0x00000000000579c3 */ /* 0x000e300000002500 */
[----:B------:R-:W0:Y:S08]  /*0050*/  LDC R0, c[0x0][0x360] ;  /* 0x0000d800ff007b82 */ /* 0x000e300000000800 */
[----:B------:R-:W1:Y:S08]  /*0060*/  S2UR UR4, SR_CTAID.Y ;  /* 0x00000000000479c3 */ /* 0x000e700000002600 */
[----:B------:R-:W2:Y:S01]  /*0070*/  LDC.64 R2, c[0x0][0x398] ;  /* 0x0000e600ff027b82 */ /* 0x000ea20000000a00 */
[----:B0-----:R-:W-:-:S02]  /*0080*/  IMAD R0, R0, UR5, R5 ;  /* 0x0000000500007c24 */ /* 0x001fc4000f8e0205 */
[----:B-1----:R-:W-:-:S03]  /*0090*/  IMAD R19, R19, UR4, R4 ;  /* 0x0000000413137c24 */ /* 0x002fc6000f8e0204 */
[----:B--2---:R-:W-:-:S04]  /*00a0*/  ISETP.GE.AND P0, PT, R0, R3, PT ;  /* 0x000000030000720c */ /* 0x004fc80003f06270 */
[----:B------:R-:W-:-:S13]  /*00b0*/  ISETP.GE.OR P0, PT, R19, R2, P0 ;  /* 0x000000021300720c */ /* 0x000fda0000706670 */
[----:B------:R-:W-:Y:S05]  /*00c0*/  @P0 EXIT ;  /* 0x000000000000094d */ /* 0x000fea0003800000 */
[----:B------:R-:W0:Y:S01]  /*00d0*/  LDCU UR5, c[0x0][0x3a0] ;  /* 0x00007400ff0577ac */ /* 0x000e220008000800 */
[----:B------:R-:W-:Y:S01]  /*00e0*/  HFMA2 R23, -RZ, RZ, 0, 0 ;  /* 0x00000000ff177431 */ /* 0x000fe200000001ff */
[----:B------:R-:W1:Y:S01]  /*00f0*/  LDCU.64 UR8, c[0x0][0x358] ;  /* 0x00006b00ff0877ac */ /* 0x000e620008000a00 */
[----:B0-----:R-:W-:-:S09]  /*0100*/  UISETP.GE.AND UP0, UPT, UR5, 0x1, UPT ;  /* 0x000000010500788c */ /* 0x001fd2000bf06270 */
[----:B-1----:R-:W-:Y:S05]  /*0110*/  BRA.U !UP0, `(.L_x_3) ;  /* 0x0000000908587547 */ /* 0x002fea000b800000 */
[----:B------:R-:W-:Y:S02]  /*0120*/  UISETP.GE.U32.AND UP1, UPT, UR5, 0x8, UPT ;  /* 0x000000080500788c */ /* 0x000fe4000bf26070 */
[----:B------:R-:W-:Y:S01]  /*0130*/  IMAD R18, R19, UR5, RZ ;  /* 0x0000000513127c24 */ /* 0x000fe2000f8e02ff */
[----:B------:R-:W-:Y:S01]  /*0140*/  ULOP3.LUT UR6, UR5, 0x7, URZ, 0xc0, !UPT ;  /* 0x0000000705067892 */ /* 0x000fe2000f8ec0ff */
[----:B------:R-:W-:Y:S01]  /*0150*/  MOV R23, RZ ;  /* 0x000000ff00177202 */ /* 0x000fe20000000f00 */
[----:B------:R-:W-:Y:S02]  /*0160*/  UMOV UR4, URZ ;  /* 0x000000ff00047c82 */ /* 0x000fe40008000000 */
[----:B------:R-:W-:Y:S02]  /*0170*/  UISETP.NE.AND UP0, UPT, UR6, URZ, UPT ;  /* 0x000000ff0600728c */ /* 0x000fe4000bf05270 */
[----:B------:R-:W-:Y:S09]  /*0180*/  BRA.U !UP1, `(.L_x_4) ;  /* 0x0000000109fc7547 */ /* 0x000ff2000b800000 */
[----:B------:R-:W0:Y:S01]  /*0190*/  LDC.64 R4, c[0x0][0x380] ;  /* 0x0000e000ff047b82 */ /* 0x000e220000000a00 */
[----:B------:R-:W-:Y:S01]  /*01a0*/  ULOP3.LUT UR4, UR5, 0x7ffffff8, URZ, 0xc0, !UPT ;  /* 0x7ffffff805047892 */ /* 0x000fe2000f8ec0ff */
[----:B------:R-:W-:Y:S02]  /*01b0*/  MOV R23, RZ ;  /* 0x000000ff00177202 */ /* 0x000fe40000000f00 */
[----:B------:R-:W-:Y:S01]  /*01c0*/  MOV R2, R0 ;  /* 0x0000000000027202 */ /* 0x000fe20000000f00 */
[----:B------:R-:W-:Y:S01]  /*01d0*/  UIADD3 UR7, UPT, UPT, -UR4, URZ, URZ ;  /* 0x000000ff04077290 */ /* 0x000fe2000fffe1ff */
[----:B0-----:R-:W-:-:S03]  /*01e0*/  IMAD.WIDE.U32 R4, R18, 0x2, R4 ;  /* 0x0000000212047825 */ /* 0x001fc600078e0004 */
[----:B------:R-:W-:-:S04]  /*01f0*/  IADD3 R4, P0, PT, R4, 0x8, RZ ;  /* 0x0000000804047810 */ /* 0x000fc80007f1e0ff */
[----:B------:R-:W-:-:S09]  /*0200*/  IADD3.X R5, PT, PT, RZ, R5, RZ, P0, !PT ;  /* 0x00000005ff057210 */ /* 0x000fd200007fe4ff */
.L_x_5:
[----:B------:R-:W0:Y:S01]  /*0210*/  LDC.64 R14, c[0x0][0x388] ;  /* 0x0000e200ff0e7b82 */ /* 0x000e220000000a00 */
[----:B------:R-:W2:Y:S04]  /*0220*/  LDG.E.U16 R20, desc[UR8][R4.64+-0x8] ;  /* 0xfffff80804147981 */ /* 0x000ea8000c1e1500 */
[----:B------:R-:W3:Y:S04]  /*0230*/  LDG.E.U16 R21, desc[UR8][R4.64+-0x6] ;  /* 0xfffffa0804157981 */ /* 0x000ee8000c1e1500 */
[----:B------:R-:W4:Y:S04]  /*0240*/  LDG.E.U16 R24, desc[UR8][R4.64+-0x4] ;  /* 0xfffffc0804187981 */ /* 0x000f28000c1e1500 */
[----:B------:R-:W5:Y:S04]  /*0250*/  LDG.E.U16 R27, desc[UR8][R4.64+-0x2] ;  /* 0xfffffe08041b7981 */ /* 0x000f68000c1e1500 */
[----:B------:R-:W5:Y:S04]  /*0260*/  LDG.E.U16 R26, desc[UR8][R4.64] ;  /* 0x00000008041a7981 */ /* 0x000f68000c1e1500 */
[----:B------:R-:W5:Y:S01]  /*0270*/  LDG.E.U16 R28, desc[UR8][R4.64+0x2] ;  /* 0x00000208041c7981 */ /* 0x000f62000c1e1500 */
[----:B0-----:R-:W-:-:S05]  /*0280*/  IMAD.WIDE R14, R2, 0x2, R14 ;  /* 0x00000002020e7825 */ /* 0x001fca00078e020e */
[----:B------:R0:W5:Y:S01]  /*0290*/  LDG.E.U16 R22, desc[UR8][R14.64] ;  /* 0x000000080e167981 */ /* 0x000162000c1e1500 */
[----:B------:R-:W-:-:S05]  /*02a0*/  IMAD.WIDE R16, R3, 0x2, R14 ;  /* 0x0000000203107825 */ /* 0x000fca00078e020e */
[----:B------:R1:W5:Y:S01]  /*02b0*/  LDG.E.U16 R25, desc[UR8][R16.64] ;  /* 0x0000000810197981 */ /* 0x000362000c1e1500 */
[----:B------:R-:W-:-:S04]  /*02c0*/  IMAD.WIDE R10, R3, 0x2, R16 ;  /* 0x00000002030a7825 */ /* 0x000fc800078e0210 */
[C---:B------:R-:W-:Y:S02]  /*02d0*/  IMAD.WIDE R8, R3.reuse, 0x2, R10 ;  /* 0x0000000203087825 */ /* 0x040fe400078e020a */
[----:B------:R-:W5:Y:S02]  /*02e0*/  LDG.E.U16 R10, desc[UR8][R10.64] ;  /* 0x000000080a0a7981 */ /* 0x000f64000c1e1500 */
[C---:B------:R-:W-:Y:S02]  /*02f0*/  IMAD.WIDE R6, R3.reuse, 0x2, R8 ;  /* 0x0000000203067825 */ /* 0x040fe400078e0208 */
[----:B------:R-:W5:Y:S02]  /*0300*/  LDG.E.U16 R8, desc[UR8][R8.64] ;  /* 0x0000000808087981 */ /* 0x000f64000c1e1500 */
[C---:B------:R-:W-:Y:S02]  /*0310*/  IMAD.WIDE R12, R3.reuse, 0x2, R6 ;  /* 0x00000002030c7825 */ /* 0x040fe400078e0206 */
[----:B------:R-:W5:Y:S04]  /*0320*/  LDG.E.U16 R11, desc[UR8][R4.64+0x4] ;  /* 0x00000408040b7981 */ /* 0x000f68000c1e1500 */
[----:B------:R-:W5:Y:S01]  /*0330*/  LDG.E.U16 R6, desc[UR8][R6.64] ;  /* 0x0000000806067981 */ /* 0x000f62000c1e1500 */
[----:B0-----:R-:W-:-:S03]  /*0340*/  IMAD.WIDE R14, R3, 0x2, R12 ;  /* 0x00000002030e7825 */ /* 0x001fc600078e020c */
[----:B------:R-:W5:Y:S01]  /*0350*/  LDG.E.U16 R12, desc[UR8][R12.64] ;  /* 0x000000080c0c7981 */ /* 0x000f62000c1e1500 */
[----:B-1----:R-:W-:-:S03]  /*0360*/  IMAD.WIDE R16, R3, 0x2, R14 ;  /* 0x0000000203107825 */ /* 0x002fc600078e020e */
[----:B------:R0:W5:Y:S04]  /*0370*/  LDG.E.U16 R9, desc[UR8][R4.64+0x6] ;  /* 0x0000060804097981 */ /* 0x000168000c1e1500 */
[----:B------:R-:W5:Y:S04]  /*0380*/  LDG.E.U16 R14, desc[UR8][R14.64] ;  /* 0x000000080e0e7981 */ /* 0x000f68000c1e1500 */
[----:B------:R-:W5:Y:S01]  /*0390*/  LDG.E.U16 R16, desc[UR8][R16.64] ;  /* 0x0000000810107981 */ /* 0x000f62000c1e1500 */
[----:B------:R-:W-:-:S04]  /*03a0*/  UIADD3 UR7, UPT, UPT, UR7, 0x8, URZ ;  /* 0x0000000807077890 */ /* 0x000fc8000fffe0ff */
[----:B------:R-:W-:Y:S01]  /*03b0*/  UISETP.NE.AND UP1, UPT, UR7, URZ, UPT ;  /* 0x000000ff0700728c */ /* 0x000fe2000bf25270 */
[----:B0-----:R-:W-:Y:S02]  /*03c0*/  IADD3 R4, P0, PT, R4, 0x10, RZ ;  /* 0x0000001004047810 */ /* 0x001fe40007f1e0ff */
[----:B------:R-:W-:Y:S02]  /*03d0*/  LEA R2, R3, R2, 0x3 ;  /* 0x0000000203027211 */ /* 0x000fe400078e18ff */
[----:B------:R-:W-:Y:S01]  /*03e0*/  IADD3.X R5, PT, PT, RZ, R5, RZ, P0, !PT ;  /* 0x00000005ff057210 */ /* 0x000fe200007fe4ff */
[----:B--2---:R-:W-:Y:S02]  /*03f0*/  HADD2.F32 R20, -RZ, R20.H0_H0 ;  /* 0x20000014ff147230 */ /* 0x004fe40000004100 */
[----:B---3--:R-:W-:Y:S02]  /*0400*/  HADD2.F32 R21, -RZ, R21.H0_H0 ;  /* 0x20000015ff157230 */ /* 0x008fe40000004100 */
[----:B----4-:R-:W-:-:S02]  /*0410*/  HADD2.F32 R7, -RZ, R24.H0_H0 ;  /* 0x20000018ff077230 */ /* 0x010fc40000004100 */
[----:B-----5:R-:W-:-:S05]  /*0420*/  HADD2.F32 R22, -RZ, R22.H0_H0 ;  /* 0x20000016ff167230 */ /* 0x020fca0000004100 */
[----:B------:R-:W-:Y:S01]  /*0430*/  FFMA R20, R20, R22, R23 ;  /* 0x0000001614147223 */ /* 0x000fe20000000017 */
[----:B------:R-:W-:Y:S02]  /*0440*/  HADD2.F32 R25, -RZ, R25.H0_H0 ;  /* 0x20000019ff197230 */ /* 0x000fe40000004100 */
[----:B------:R-:W-:-:S03]  /*0450*/  HADD2.F32 R22, -RZ, R27.H0_H0 ;  /* 0x2000001bff167230 */ /* 0x000fc60000004100 */
        /* <DEDUP_REMOVED lines=10> */
[----:B------:R-:W-:-:S03]  /*0500*/  HADD2.F32 R11, -RZ, R11.H0_H0 ;  /* 0x2000000bff0b7230 */ /* 0x000fc60000004100 */
[----:B------:R-:W-:Y:S01]  /*0510*/  FFMA R6, R13, R12, R6 ;  /* 0x0000000c0d067223 */ /* 0x000fe20000000006 */
[----:B------:R-:W-:Y:S02]  /*0520*/  HADD2.F32 R14, -RZ, R14.H0_H0 ;  /* 0x2000000eff0e7230 */ /* 0x000fe40000004100 */
[----:B------:R-:W-:Y:S02]  /*0530*/  HADD2.F32 R9, -RZ, R9.H0_H0 ;  /* 0x20000009ff097230 */ /* 0x000fe40000004100 */
[----:B------:R-:W-:Y:S02]  /*0540*/  HADD2.F32 R16, -RZ, R16.H0_H0 ;  /* 0x20000010ff107230 */ /* 0x000fe40000004100 */
[----:B------:R-:W-:-:S04]  /*0550*/  FFMA R6, R11, R14, R6 ;  /* 0x0000000e0b067223 */ /* 0x000fc80000000006 */
[----:B------:R-:W-:Y:S01]  /*0560*/  FFMA R23, R9, R16, R6 ;  /* 0x0000001009177223 */ /* 0x000fe20000000006 */
[----:B------:R-:W-:Y:S06]  /*0570*/  BRA.U UP1, `(.L_x_5) ;  /* 0xfffffffd01247547 */ /* 0x000fec000b83ffff */
.L_x_4:
[----:B------:R-:W-:Y:S05]  /*0580*/  BRA.U !UP0, `(.L_x_3) ;  /* 0x00000005083c7547 */ /* 0x000fea000b800000 */
[----:B------:R-:W-:Y:S02]  /*0590*/  UISETP.GE.U32.AND UP0, UPT, UR6, 0x4, UPT ;  /* 0x000000040600788c */ /* 0x000fe4000bf06070 */
[----:B------:R-:W-:-:S04]  /*05a0*/  ULOP3.LUT UR7, UR5, 0x3, URZ, 0xc0, !UPT ;  /* 0x0000000305077892 */ /* 0x000fc8000f8ec0ff */
[----:B------:R-:W-:-:S03]  /*05b0*/  UISETP.NE.AND UP1, UPT, UR7, URZ, UPT ;  /* 0x000000ff0700728c */ /* 0x000fc6000bf25270 */
[----:B------:R-:W-:Y:S08]  /*05c0*/  BRA.U !UP0, `(.L_x_6) ;  /* 0x00000001088c7547 */ /* 0x000ff0000b800000 */
[----:B------:R-:W0:Y:S01]  /*05d0*/  LDC.64 R10, c[0x0][0x388] ;  /* 0x0000e200ff0a7b82 */ /* 0x000e220000000a00 */
[----:B------:R-:W1:Y:S01]  /*05e0*/  LDCU.64 UR10, c[0x0][0x380] ;  /* 0x00007000ff0a77ac */ /* 0x000e620008000a00 */
[----:B------:R-:W-:Y:S01]  /*05f0*/  IMAD R7, R3, UR4, R0 ;  /* 0x0000000403077c24 */ /* 0x000fe2000f8e0200 */
[C---:B------:R-:W-:Y:S02]  /*0600*/  IADD3 R5, PT, PT, R18.reuse, UR4, RZ ;  /* 0x0000000412057c10 */ /* 0x040fe4000fffe0ff */
[----:B------:R-:W-:-:S03]  /*0610*/  IADD3 R2, P0, PT, R18, UR4, RZ ;  /* 0x0000000412027c10 */ /* 0x000fc6000ff1e0ff */
[----:B------:R-:W2:Y:S01]  /*0620*/  LDC.64 R8, c[0x0][0x380] ;  /* 0x0000e000ff087b82 */ /* 0x000ea20000000a00 */
[----:B0-----:R-:W-:-:S04]  /*0630*/  IMAD.WIDE R10, R7, 0x2, R10 ;  /* 0x00000002070a7825 */ /* 0x001fc800078e020a */
[----:B------:R-:W-:Y:S02]  /*0640*/  IMAD.WIDE R12, R3, 0x2, R10 ;  /* 0x00000002030c7825 */ /* 0x000fe400078e020a */
[----:B------:R-:W3:Y:S02]  /*0650*/  LDG.E.U16 R10, desc[UR8][R10.64] ;  /* 0x000000080a0a7981 */ /* 0x000ee4000c1e1500 */
[----:B--2---:R-:W-:Y:S01]  /*0660*/  IMAD.WIDE.U32 R8, R5, 0x2, R8 ;  /* 0x0000000205087825 */ /* 0x004fe200078e0008 */
[----:B------:R-:W-:Y:S02]  /*0670*/  IADD3.X R5, PT, PT, RZ, RZ, RZ, P0, !PT ;  /* 0x000000ffff057210 */ /* 0x000fe400007fe4ff */
[C---:B-1----:R-:W-:Y:S01]  /*0680*/  LEA R4, P0, R2.reuse, UR10, 0x1 ;  /* 0x0000000a02047c11 */ /* 0x042fe2000f8008ff */
[----:B------:R-:W-:Y:S02]  /*0690*/  IMAD.WIDE R14, R3, 0x2, R12 ;  /* 0x00000002030e7825 */ /* 0x000fe400078e020c */
[----:B------:R-:W2:Y:S01]  /*06a0*/  LDG.E.U16 R8, desc[UR8][R8.64] ;  /* 0x0000000808087981 */ /* 0x000ea2000c1e1500 */
[----:B------:R-:W-:-:S03]  /*06b0*/  LEA.HI.X R5, R2, UR11, R5, 0x1, P0 ;  /* 0x0000000b02057c11 */ /* 0x000fc600080f0c05 */
[----:B------:R-:W4:Y:S01]  /*06c0*/  LDG.E.U16 R12, desc[UR8][R12.64] ;  /* 0x000000080c0c7981 */ /* 0x000f22000c1e1500 */
[----:B------:R-:W-:-:S03]  /*06d0*/  IMAD.WIDE R6, R3, 0x2, R14 ;  /* 0x0000000203067825 */ /* 0x000fc600078e020e */
[----:B------:R-:W5:Y:S04]  /*06e0*/  LDG.E.U16 R16, desc[UR8][R4.64+0x2] ;  /* 0x0000020804107981 */ /* 0x000f68000c1e1500 */
[----:B------:R-:W5:Y:S04]  /*06f0*/  LDG.E.U16 R17, desc[UR8][R4.64+0x4] ;  /* 0x0000040804117981 */ /* 0x000f68000c1e1500 */
[----:B------:R-:W5:Y:S04]  /*0700*/  LDG.E.U16 R14, desc[UR8][R14.64] ;  /* 0x000000080e0e7981 */ /* 0x000f68000c1e1500 */
[----:B------:R-:W5:Y:S04]  /*0710*/  LDG.E.U16 R20, desc[UR8][R4.64+0x6] ;  /* 0x0000060804147981 */ /* 0x000f68000c1e1500 */
[----:B------:R-:W5:Y:S01]  /*0720*/  LDG.E.U16 R6, desc[UR8][R6.64] ;  /* 0x0000000806067981 */ /* 0x000f62000c1e1500 */
[----:B------:R-:W-:Y:S01]  /*0730*/  UIADD3 UR4, UPT, UPT, UR4, 0x4, URZ ;  /* 0x0000000404047890 */ /* 0x000fe2000fffe0ff */
[----:B--2---:R-:W-:-:S02]  /*0740*/  HADD2.F32 R2, -RZ, R8.H0_H0 ;  /* 0x20000008ff027230 */ /* 0x004fc40000004100 */
[----:B---3--:R-:W-:Y:S02]  /*0750*/  HADD2.F32 R8, -RZ, R10.H0_H0 ;  /* 0x2000000aff087230 */ /* 0x008fe40000004100 */
[----:B----4-:R-:W-:-:S03]  /*0760*/  HADD2.F32 R10, -RZ, R12.H0_H0 ;  /* 0x2000000cff0a7230 */ /* 0x010fc60000004100 */
[----:B------:R-:W-:Y:S01]  /*0770*/  FFMA R2, R2, R8, R23 ;  /* 0x0000000802027223 */ /* 0x000fe20000000017 */
[----:B-----5:R-:W-:Y:S02]  /*0780*/  HADD2.F32 R9, -RZ, R16.H0_H0 ;  /* 0x20000010ff097230 */ /* 0x020fe40000004100 */
[----:B------:R-:W-:-:S03]  /*0790*/  HADD2.F32 R17, -RZ, R17.H0_H0 ;  /* 0x20000011ff117230 */ /* 0x000fc60000004100 */
[----:B------:R-:W-:Y:S01]  /*07a0*/  FFMA R2, R9, R10, R2 ;  /* 0x0000000a09027223 */ /* 0x000fe20000000002 */
[----:B------:R-:W-:Y:S02]  /*07b0*/  HADD2.F32 R8, -RZ, R14.H0_H0 ;  /* 0x2000000eff087230 */ /* 0x000fe40000004100 */
[----:B------:R-:W-:-:S03]  /*07c0*/  HADD2.F32 R23, -RZ, R20.H0_H0 ;  /* 0x20000014ff177230 */ /* 0x000fc60000004100 */
[----:B------:R-:W-:Y:S01]  /*07d0*/  FFMA R2, R17, R8, R2 ;  /* 0x0000000811027223 */ /* 0x000fe20000000002 */
[----:B------:R-:W-:-:S05]  /*07e0*/  HADD2.F32 R6, -RZ, R6.H0_H0 ;  /* 0x20000006ff067230 */ /* 0x000fca0000004100 */
[----:B------:R-:W-:-:S07]  /*07f0*/  FFMA R23, R23, R6, R2 ;  /* 0x0000000617177223 */ /* 0x000fce0000000002 */
.L_x_6:
[----:B------:R-:W-:Y:S05]  /*0800*/  BRA.U !UP1, `(.L_x_3) ;  /* 0x00000001099c7547 */ /* 0x000fea000b800000 */
[----:B------:R-:W-:Y:S02]  /*0810*/  UISETP.NE.AND UP0, UPT, UR7, 0x1, UPT ;  /* 0x000000010700788c */ /* 0x000fe4000bf05270 */
[----:B------:R-:W-:-:S04]  /*0820*/  ULOP3.LUT UR5, UR5, 0x1, URZ, 0xc0, !UPT ;  /* 0x0000000105057892 */ /* 0x000fc8000f8ec0ff */
[----:B------:R-:W-:-:S03]  /*0830*/  UISETP.NE.U32.AND UP1, UPT, UR5, 0x1, UPT ;  /* 0x000000010500788c */ /* 0x000fc6000bf25070 */
[----:B------:R-:W-:Y:S08]  /*0840*/  BRA.U !UP0, `(.L_x_7) ;  /* 0x00000001085c7547 */ /* 0x000ff0000b800000 */
[----:B------:R-:W0:Y:S01]  /*0850*/  LDC.64 R6, c[0x0][0x388] ;  /* 0x0000e200ff067b82 */ /* 0x000e220000000a00 */
[----:B------:R-:W1:Y:S01]  /*0860*/  LDCU.64 UR6, c[0x0][0x380] ;  /* 0x00007000ff0677ac */ /* 0x000e620008000a00 */
[C---:B------:R-:W-:Y:S01]  /*0870*/  IADD3 R9, PT, PT, R18.reuse, UR4, RZ ;  /* 0x0000000412097c10 */ /* 0x040fe2000fffe0ff */
[----:B------:R-:W-:Y:S01]  /*0880*/  IMAD R11, R3, UR4, R0 ;  /* 0x00000004030b7c24 */ /* 0x000fe2000f8e0200 */
[----:B------:R-:W-:-:S04]  /*0890*/  IADD3 R2, P0, PT, R18, UR4, RZ ;  /* 0x0000000412027c10 */ /* 0x000fc8000ff1e0ff */
[----:B------:R-:W2:Y:S01]  /*08a0*/  LDC.64 R4, c[0x0][0x380] ;  /* 0x0000e000ff047b82 */ /* 0x000ea20000000a00 */
[----:B0-----:R-:W-:-:S04]  /*08b0*/  IMAD.WIDE R6, R11, 0x2, R6 ;  /* 0x000000020b067825 */ /* 0x001fc800078e0206 */
[----:B------:R-:W-:Y:S02]  /*08c0*/  IMAD.WIDE R10, R3, 0x2, R6 ;  /* 0x00000002030a7825 */ /* 0x000fe400078e0206 */
[----:B------:R-:W3:Y:S02]  /*08d0*/  LDG.E.U16 R6, desc[UR8][R6.64] ;  /* 0x0000000806067981 */ /* 0x000ee4000c1e1500 */
[----:B--2---:R-:W-:Y:S01]  /*08e0*/  IMAD.WIDE.U32 R4, R9, 0x2, R4 ;  /* 0x0000000209047825 */ /* 0x004fe200078e0004 */
[----:B------:R-:W-:Y:S01]  /*08f0*/  IADD3.X R9, PT, PT, RZ, RZ, RZ, P0, !PT ;  /* 0x000000ffff097210 */ /* 0x000fe200007fe4ff */
[----:B------:R-:W2:Y:S01]  /*0900*/  LDG.E.U16 R10, desc[UR8][R10.64] ;  /* 0x000000080a0a7981 */ /* 0x000ea2000c1e1500 */
[----:B-1----:R-:W-:-:S03]  /*0910*/  LEA R8, P0, R2, UR6, 0x1 ;  /* 0x0000000602087c11 */ /* 0x002fc6000f8008ff */
[----:B------:R-:W4:Y:S01]  /*0920*/  LDG.E.U16 R4, desc[UR8][R4.64] ;  /* 0x0000000804047981 */ /* 0x000f22000c1e1500 */
[----:B------:R-:W-:-:S05]  /*0930*/  LEA.HI.X R9, R2, UR7, R9, 0x1, P0 ;  /* 0x0000000702097c11 */ /* 0x000fca00080f0c09 */
[----:B------:R-:W5:Y:S01]  /*0940*/  LDG.E.U16 R8, desc[UR8][R8.64+0x2] ;  /* 0x0000020808087981 */ /* 0x000f62000c1e1500 */
[----:B------:R-:W-:Y:S01]  /*0950*/  UIADD3 UR4, UPT, UPT, UR4, 0x2, URZ ;  /* 0x0000000204047890 */ /* 0x000fe2000fffe0ff */
[----:B---3--:R-:W-:Y:S02]  /*0960*/  HADD2.F32 R12, -RZ, R6.H0_H0 ;  /* 0x20000006ff0c7230 */ /* 0x008fe40000004100 */
[----:B--2---:R-:W-:Y:S02]  /*0970*/  HADD2.F32 R14, -RZ, R10.H0_H0 ;  /* 0x2000000aff0e7230 */ /* 0x004fe40000004100 */
[----:B----4-:R-:W-:-:S05]  /*0980*/  HADD2.F32 R2, -RZ, R4.H0_H0 ;  /* 0x20000004ff027230 */ /* 0x010fca0000004100 */
[----:B------:R-:W-:Y:S01]  /*0990*/  FFMA R2, R2, R12, R23 ;  /* 0x0000000c02027223 */ /* 0x000fe20000000017 */
[----:B-----5:R-:W-:-:S05]  /*09a0*/  HADD2.F32 R13, -RZ, R8.H0_H0 ;  /* 0x20000008ff0d7230 */ /* 0x020fca0000004100 */
[----:B------:R-:W-:-:S07]  /*09b0*/  FFMA R23, R13, R14, R2 ;  /* 0x0000000e0d177223 */ /* 0x000fce0000000002 */
.L_x_7:
[----:B------:R-:W-:Y:S05]  /*09c0*/  BRA.U UP1, `(.L_x_3) ;  /* 0x00000001012c7547 */ /* 0x000fea000b800000 */
[----:B------:R-:W0:Y:S01]  /*09d0*/  LDC.64 R4, c[0x0][0x380] ;  /* 0x0000e000ff047b82 */ /* 0x000e220000000a00 */
[----:B------:R-:W-:Y:S01]  /*09e0*/  IADD3 R9, PT, PT, R18, UR4, RZ ;  /* 0x0000000412097c10 */ /* 0x000fe2000fffe0ff */
[----:B------:R-:W-:-:S06]  /*09f0*/  IMAD R11, R3, UR4, R0 ;  /* 0x00000004030b7c24 */ /* 0x000fcc000f8e0200 */
[----:B------:R-:W1:Y:S01]  /*0a00*/  LDC.64 R6, c[0x0][0x388] ;  /* 0x0000e200ff067b82 */ /* 0x000e620000000a00 */
[----:B0-----:R-:W-:-:S06]  /*0a10*/  IMAD.WIDE.U32 R4, R9, 0x2, R4 ;  /* 0x0000000209047825 */ /* 0x001fcc00078e0004 */
[----:B------:R-:W2:Y:S01]  /*0a20*/  LDG.E.U16 R4, desc[UR8][R4.64] ;  /* 0x0000000804047981 */ /* 0x000ea2000c1e1500 */
[----:B-1----:R-:W-:-:S06]  /*0a30*/  IMAD.WIDE R6, R11, 0x2, R6 ;  /* 0x000000020b067825 */ /* 0x002fcc00078e0206 */
[----:B------:R-:W3:Y:S01]  /*0a40*/  LDG.E.U16 R6, desc[UR8][R6.64] ;  /* 0x0000000806067981 */ /* 0x000ee2000c1e1500 */
[----:B--2---:R-:W-:Y:S02]  /*0a50*/  HADD2.F32 R2, -RZ, R4.H0_H0 ;  /* 0x20000004ff027230 */ /* 0x004fe40000004100 */
[----:B---3--:R-:W-:-:S05]  /*0a60*/  HADD2.F32 R8, -RZ, R6.H0_H0 ;  /* 0x20000006ff087230 */ /* 0x008fca0000004100 */
[----:B------:R-:W-:-:S07]  /*0a70*/  FFMA R23, R2, R8, R23 ;  /* 0x0000000802177223 */ /* 0x000fce0000000017 */
.L_x_3:
[----:B------:R-:W0:Y:S01]  /*0a80*/  LDC.64 R4, c[0x0][0x390] ;  /* 0x0000e400ff047b82 */ /* 0x000e220000000a00 */
[----:B------:R-:W-:Y:S01]  /*0a90*/  IMAD R3, R19, R3, R0 ;  /* 0x0000000313037224 */ /* 0x000fe200078e0200 */
[----:B------:R-:W-:-:S03]  /*0aa0*/  F2FP.F16.F32.PACK_AB R23, RZ, R23 ;  /* 0x00000017ff17723e */ /* 0x000fc600000000ff */
[----:B0-----:R-:W-:-:S05]  /*0ab0*/  IMAD.WIDE R2, R3, 0x2, R4 ;  /* 0x0000000203027825 */ /* 0x001fca00078e0204 */
[----:B------:R-:W-:Y:S01]  /*0ac0*/  STG.E.U16 desc[UR8][R2.64], R23 ;  /* 0x0000001702007986 */ /* 0x000fe2000c101508 */
[----:B------:R-:W-:Y:S05]  /*0ad0*/  EXIT ;  /* 0x000000000000794d */ /* 0x000fea0003800000 */
.L_x_8:
        /* <DEDUP_REMOVED lines=10> */
.L_x_10:


//--------------------- .nv.shared._Z22gemm_fp16_tiled_kernelPK6__halfS1_PS_iii --------------------------
	.section	.nv.shared._Z22gemm_fp16_tiled_kernelPK6__halfS1_PS_iii,"aw",@nobits
	.sectionflags	@""
	.align	2
.nv.shared._Z22gemm_fp16_tiled_kernelPK6__halfS1_PS_iii:
	.zero		2048


//--------------------- .nv.shared.reserved.0     --------------------------
	.section	.nv.shared.reserved.0,"aw",@nobits
	.weak		__nv_reservedSMEM_offset_0_alias
	.size		__nv_reservedSMEM_offset_0_alias, 0, 64
	.other		__nv_reservedSMEM_offset_0_alias,@"STO_CUDA_RESERVED_SHARED STV_DEFAULT"
__nv_reservedSMEM_offset_0_alias:
	.zero		0
	.zero		64


//--------------------- .nv.constant0._Z22gemm_fp16_tiled_kernelPK6__halfS1_PS_iii --------------------------
	.section	.nv.constant0._Z22gemm_fp16_tiled_kernelPK6__halfS1_PS_iii,"a",@progbits
	.sectionflags	@""
	.align	4
.nv.constant0._Z22gemm_fp16_tiled_kernelPK6__halfS1_PS_iii:
	.zero		932


//--------------------- .nv.constant0._Z22gemm_fp16_naive_kernelPK6__halfS1_PS_iii --------------------------
	.section	.nv.constant0._Z22gemm_fp16_naive_kernelPK6__halfS1_PS_iii,"a",@progbits
	.sectionflags	@""
	.align	4
.nv.constant0._Z22gemm_fp16_naive_kernelPK6__halfS1_PS_iii:
	.zero		932


//--------------------- SYMBOLS --------------------------

	.type		.nv.reservedSmem.offset0,@object
	.size		.nv.reservedSmem.offset0,0x4
	.type		.nv.reservedSmem.cap,@object
	.size		.nv.reservedSmem.cap,0x4
